//
// Generated by NVIDIA NVVM Compiler
//
// Compiler Build ID: CL-36424714
// Cuda compilation tools, release 13.0, V13.0.88
// Based on NVVM 20.0.0
//

.version 9.0
.target sm_100
.address_size 64

	// .globl	_Z6kernelPhjS_
// _ZZ7genHistPjjjS_E8tempHist has been demoted
// _ZZ6genLUTPjfPhE7cdfHist has been demoted
// _ZZ6genLUTPjfPhE8tempHist has been demoted
// _ZZ6genLUTPjfPhE6mincdf has been demoted
// _ZZ8applyLUTPjjPhS_E7lutTemp has been demoted

.visible .entry _Z6kernelPhjS_(
	.param .u64 .ptr .align 1 _Z6kernelPhjS__param_0,
	.param .u32 _Z6kernelPhjS__param_1,
	.param .u64 .ptr .align 1 _Z6kernelPhjS__param_2
)
{
	.reg .pred 	%p<2>;
	.reg .b32 	%r<19>;
	.reg .b64 	%rd<5>;

	ld.param.u32 	%r3, [_Z6kernelPhjS__param_1];
	ld.param.u64 	%rd1, [_Z6kernelPhjS__param_2];
	mov.u32 	%r4, %ctaid.x;
	mov.u32 	%r5, %ntid.x;
	mov.u32 	%r6, %tid.x;
	mad.lo.s32 	%r1, %r4, %r5, %r6;
	mov.u32 	%r7, %ctaid.y;
	mov.u32 	%r8, %ntid.y;
	mov.u32 	%r9, %tid.y;
	mad.lo.s32 	%r10, %r7, %r8, %r9;
	mov.u32 	%r11, %nctaid.x;
	mul.lo.s32 	%r12, %r11, %r5;
	mad.lo.s32 	%r2, %r12, %r10, %r1;
	setp.ge.u32 	%p1, %r2, %r3;
	@%p1 bra 	$L__BB0_2;
	cvta.to.global.u64 	%rd2, %rd1;
	mul.hi.s32 	%r13, %r1, -2139062143;
	add.s32 	%r14, %r13, %r1;
	shr.u32 	%r15, %r14, 31;
	shr.u32 	%r16, %r14, 7;
	add.s32 	%r17, %r16, %r15;
	add.s32 	%r18, %r1, %r17;
	cvt.s64.s32 	%rd3, %r2;
	add.s64 	%rd4, %rd2, %rd3;
	st.global.u8 	[%rd4], %r18;
$L__BB0_2:
	ret;

}
	// .globl	_Z7genHistPjjjS_
.visible .entry _Z7genHistPjjjS_(
	.param .u64 .ptr .align 1 _Z7genHistPjjjS__param_0,
	.param .u32 _Z7genHistPjjjS__param_1,
	.param .u32 _Z7genHistPjjjS__param_2,
	.param .u64 .ptr .align 1 _Z7genHistPjjjS__param_3
)
{
	.reg .b32 	%r<28>;
	.reg .b64 	%rd<9>;
	// demoted variable
	.shared .align 4 .b8 _ZZ7genHistPjjjS_E8tempHist[1024];
	ld.param.u64 	%rd1, [_Z7genHistPjjjS__param_0];
	ld.param.u64 	%rd2, [_Z7genHistPjjjS__param_3];
	cvta.to.global.u64 	%rd3, %rd2;
	cvta.to.global.u64 	%rd4, %rd1;
	mov.u32 	%r1, %ctaid.x;
	mov.u32 	%r2, %ntid.x;
	mov.u32 	%r3, %tid.x;
	mad.lo.s32 	%r4, %r1, %r2, %r3;
	shl.b32 	%r5, %r3, 2;
	mov.u32 	%r6, _ZZ7genHistPjjjS_E8tempHist;
	add.s32 	%r7, %r6, %r5;
	mov.b32 	%r8, 0;
	st.shared.u32 	[%r7], %r8;
	bar.sync 	0;
	mul.wide.s32 	%rd5, %r4, 4;
	add.s64 	%rd6, %rd4, %rd5;
	ld.global.u32 	%r9, [%rd6];
	shl.b32 	%r10, %r9, 2;
	and.b32  	%r11, %r10, 1020;
	add.s32 	%r12, %r6, %r11;
	atom.shared.add.u32 	%r13, [%r12], 1;
	shr.u32 	%r14, %r9, 6;
	and.b32  	%r15, %r14, 1020;
	add.s32 	%r16, %r6, %r15;
	atom.shared.add.u32 	%r17, [%r16], 1;
	shr.u32 	%r18, %r9, 14;
	and.b32  	%r19, %r18, 1020;
	add.s32 	%r20, %r6, %r19;
	atom.shared.add.u32 	%r21, [%r20], 1;
	shr.u32 	%r22, %r9, 22;
	and.b32  	%r23, %r22, 1020;
	add.s32 	%r24, %r6, %r23;
	atom.shared.add.u32 	%r25, [%r24], 1;
	bar.sync 	0;
	mul.wide.u32 	%rd7, %r3, 4;
	add.s64 	%rd8, %rd3, %rd7;
	ld.shared.u32 	%r26, [%r7];
	atom.global.add.u32 	%r27, [%rd8], %r26;
	ret;

}
	// .globl	_Z8genHist2PhiPj
.visible .entry _Z8genHist2PhiPj(
	.param .u64 .ptr .align 1 _Z8genHist2PhiPj_param_0,
	.param .u32 _Z8genHist2PhiPj_param_1,
	.param .u64 .ptr .align 1 _Z8genHist2PhiPj_param_2
)
{
	.reg .pred 	%p<2>;
	.reg .b32 	%r<8>;
	.reg .b64 	%rd<9>;

	ld.param.u64 	%rd1, [_Z8genHist2PhiPj_param_0];
	ld.param.u32 	%r2, [_Z8genHist2PhiPj_param_1];
	ld.param.u64 	%rd2, [_Z8genHist2PhiPj_param_2];
	mov.u32 	%r3, %ctaid.x;
	mov.u32 	%r4, %ntid.x;
	mov.u32 	%r5, %tid.x;
	mad.lo.s32 	%r1, %r3, %r4, %r5;
	setp.ge.s32 	%p1, %r1, %r2;
	@%p1 bra 	$L__BB2_2;
	cvta.to.global.u64 	%rd3, %rd1;
	cvta.to.global.u64 	%rd4, %rd2;
	cvt.s64.s32 	%rd5, %r1;
	add.s64 	%rd6, %rd3, %rd5;
	ld.global.u8 	%r6, [%rd6];
	mul.wide.u32 	%rd7, %r6, 4;
	add.s64 	%rd8, %rd4, %rd7;
	atom.global.add.u32 	%r7, [%rd8], 1;
$L__BB2_2:
	ret;

}
	// .globl	_Z6genLUTPjfPh
.visible .entry _Z6genLUTPjfPh(
	.param .u64 .ptr .align 1 _Z6genLUTPjfPh_param_0,
	.param .f32 _Z6genLUTPjfPh_param_1,
	.param .u64 .ptr .align 1 _Z6genLUTPjfPh_param_2
)
{
	.reg .pred 	%p<44>;
	.reg .b32 	%r<226>;
	.reg .b32 	%f<12>;
	.reg .b64 	%rd<9>;
	.reg .b64 	%fd<5>;
	// demoted variable
	.shared .align 4 .b8 _ZZ6genLUTPjfPhE7cdfHist[1024];
	// demoted variable
	.shared .align 4 .b8 _ZZ6genLUTPjfPhE8tempHist[1024];
	// demoted variable
	.shared .align 4 .u32 _ZZ6genLUTPjfPhE6mincdf;
	ld.param.u64 	%rd2, [_Z6genLUTPjfPh_param_0];
	ld.param.f32 	%f3, [_Z6genLUTPjfPh_param_1];
	ld.param.u64 	%rd1, [_Z6genLUTPjfPh_param_2];
	cvta.to.global.u64 	%rd3, %rd2;
	mov.u32 	%r79, %ctaid.x;
	mov.u32 	%r80, %ntid.x;
	mov.u32 	%r1, %tid.x;
	mov.u32 	%r81, %ctaid.y;
	mov.u32 	%r82, %ntid.y;
	mov.u32 	%r2, %tid.y;
	mad.lo.s32 	%r83, %r81, %r82, %r2;
	mov.u32 	%r84, %nctaid.x;
	mad.lo.s32 	%r85, %r83, %r84, %r79;
	mad.lo.s32 	%r3, %r85, %r80, %r1;
	mul.wide.s32 	%rd4, %r3, 4;
	add.s64 	%rd5, %rd3, %rd4;
	ld.global.u32 	%r86, [%rd5];
	shl.b32 	%r87, %r3, 2;
	mov.u32 	%r88, _ZZ6genLUTPjfPhE8tempHist;
	add.s32 	%r89, %r88, %r87;
	st.shared.u32 	[%r89], %r86;
	bar.sync 	0;
	min.s32 	%r90, %r3, 0;
	sub.s32 	%r91, %r3, %r90;
	add.s32 	%r4, %r91, 1;
	and.b32  	%r5, %r4, 15;
	setp.lt.u32 	%p1, %r91, 15;
	mov.b32 	%r223, 0;
	mov.u32 	%r213, %r3;
	@%p1 bra 	$L__BB3_3;
	and.b32  	%r93, %r4, -16;
	neg.s32 	%r208, %r93;
	add.s32 	%r96, %r87, %r88;
	add.s32 	%r207, %r96, -28;
	mov.b32 	%r223, 0;
	mov.u32 	%r213, %r3;
$L__BB3_2:
	.pragma "nounroll";
	ld.shared.u32 	%r97, [%r207+28];
	add.s32 	%r98, %r97, %r223;
	ld.shared.u32 	%r99, [%r207+24];
	add.s32 	%r100, %r99, %r98;
	ld.shared.u32 	%r101, [%r207+20];
	add.s32 	%r102, %r101, %r100;
	ld.shared.u32 	%r103, [%r207+16];
	add.s32 	%r104, %r103, %r102;
	ld.shared.u32 	%r105, [%r207+12];
	add.s32 	%r106, %r105, %r104;
	ld.shared.u32 	%r107, [%r207+8];
	add.s32 	%r108, %r107, %r106;
	ld.shared.u32 	%r109, [%r207+4];
	add.s32 	%r110, %r109, %r108;
	ld.shared.u32 	%r111, [%r207];
	add.s32 	%r112, %r111, %r110;
	ld.shared.u32 	%r113, [%r207+-4];
	add.s32 	%r114, %r113, %r112;
	ld.shared.u32 	%r115, [%r207+-8];
	add.s32 	%r116, %r115, %r114;
	ld.shared.u32 	%r117, [%r207+-12];
	add.s32 	%r118, %r117, %r116;
	ld.shared.u32 	%r119, [%r207+-16];
	add.s32 	%r120, %r119, %r118;
	ld.shared.u32 	%r121, [%r207+-20];
	add.s32 	%r122, %r121, %r120;
	ld.shared.u32 	%r123, [%r207+-24];
	add.s32 	%r124, %r123, %r122;
	ld.shared.u32 	%r125, [%r207+-28];
	add.s32 	%r126, %r125, %r124;
	add.s32 	%r213, %r213, -16;
	ld.shared.u32 	%r127, [%r207+-32];
	add.s32 	%r223, %r127, %r126;
	add.s32 	%r208, %r208, 16;
	add.s32 	%r207, %r207, -64;
	setp.ne.s32 	%p2, %r208, 0;
	@%p2 bra 	$L__BB3_2;
$L__BB3_3:
	setp.eq.s32 	%p3, %r5, 0;
	@%p3 bra 	$L__BB3_12;
	and.b32  	%r19, %r4, 7;
	setp.lt.u32 	%p4, %r5, 8;
	@%p4 bra 	$L__BB3_6;
	shl.b32 	%r129, %r213, 2;
	add.s32 	%r131, %r88, %r129;
	ld.shared.u32 	%r132, [%r131];
	add.s32 	%r133, %r132, %r223;
	ld.shared.u32 	%r134, [%r131+-4];
	add.s32 	%r135, %r134, %r133;
	ld.shared.u32 	%r136, [%r131+-8];
	add.s32 	%r137, %r136, %r135;
	ld.shared.u32 	%r138, [%r131+-12];
	add.s32 	%r139, %r138, %r137;
	ld.shared.u32 	%r140, [%r131+-16];
	add.s32 	%r141, %r140, %r139;
	ld.shared.u32 	%r142, [%r131+-20];
	add.s32 	%r143, %r142, %r141;
	ld.shared.u32 	%r144, [%r131+-24];
	add.s32 	%r145, %r144, %r143;
	ld.shared.u32 	%r146, [%r131+-28];
	add.s32 	%r223, %r146, %r145;
	add.s32 	%r213, %r213, -8;
$L__BB3_6:
	setp.eq.s32 	%p5, %r19, 0;
	@%p5 bra 	$L__BB3_12;
	and.b32  	%r25, %r4, 3;
	setp.lt.u32 	%p6, %r19, 4;
	@%p6 bra 	$L__BB3_9;
	shl.b32 	%r148, %r213, 2;
	add.s32 	%r150, %r88, %r148;
	ld.shared.u32 	%r151, [%r150];
	add.s32 	%r152, %r151, %r223;
	ld.shared.u32 	%r153, [%r150+-4];
	add.s32 	%r154, %r153, %r152;
	ld.shared.u32 	%r155, [%r150+-8];
	add.s32 	%r156, %r155, %r154;
	ld.shared.u32 	%r157, [%r150+-12];
	add.s32 	%r223, %r157, %r156;
	add.s32 	%r213, %r213, -4;
$L__BB3_9:
	setp.eq.s32 	%p7, %r25, 0;
	@%p7 bra 	$L__BB3_12;
	shl.b32 	%r158, %r213, 2;
	add.s32 	%r221, %r88, %r158;
	neg.s32 	%r220, %r25;
$L__BB3_11:
	.pragma "nounroll";
	ld.shared.u32 	%r160, [%r221];
	add.s32 	%r223, %r160, %r223;
	add.s32 	%r221, %r221, -4;
	add.s32 	%r220, %r220, 1;
	setp.ne.s32 	%p8, %r220, 0;
	@%p8 bra 	$L__BB3_11;
$L__BB3_12:
	mov.u32 	%r162, _ZZ6genLUTPjfPhE7cdfHist;
	add.s32 	%r40, %r162, %r87;
	st.shared.u32 	[%r40], %r223;
	bar.sync 	0;
	or.b32  	%r163, %r1, %r2;
	setp.ne.s32 	%p9, %r163, 0;
	@%p9 bra 	$L__BB3_48;
	mov.b32 	%r224, 0;
$L__BB3_14:
	shl.b32 	%r165, %r224, 2;
	add.s32 	%r42, %r162, %r165;
	ld.shared.u32 	%r167, [%r42];
	setp.ne.s32 	%p10, %r167, 0;
	mov.u32 	%r225, %r224;
	@%p10 bra 	$L__BB3_47;
	add.s32 	%r225, %r224, 1;
	ld.shared.u32 	%r168, [%r42+4];
	setp.ne.s32 	%p11, %r168, 0;
	@%p11 bra 	$L__BB3_47;
	add.s32 	%r225, %r224, 2;
	ld.shared.u32 	%r169, [%r42+8];
	setp.ne.s32 	%p12, %r169, 0;
	@%p12 bra 	$L__BB3_47;
	add.s32 	%r225, %r224, 3;
	ld.shared.u32 	%r170, [%r42+12];
	setp.ne.s32 	%p13, %r170, 0;
	@%p13 bra 	$L__BB3_47;
	add.s32 	%r225, %r224, 4;
	ld.shared.u32 	%r171, [%r42+16];
	setp.ne.s32 	%p14, %r171, 0;
	@%p14 bra 	$L__BB3_47;
	add.s32 	%r225, %r224, 5;
	ld.shared.u32 	%r172, [%r42+20];
	setp.ne.s32 	%p15, %r172, 0;
	@%p15 bra 	$L__BB3_47;
	add.s32 	%r225, %r224, 6;
	ld.shared.u32 	%r173, [%r42+24];
	setp.ne.s32 	%p16, %r173, 0;
	@%p16 bra 	$L__BB3_47;
	add.s32 	%r225, %r224, 7;
	ld.shared.u32 	%r174, [%r42+28];
	setp.ne.s32 	%p17, %r174, 0;
	@%p17 bra 	$L__BB3_47;
	add.s32 	%r225, %r224, 8;
	ld.shared.u32 	%r175, [%r42+32];
	setp.ne.s32 	%p18, %r175, 0;
	@%p18 bra 	$L__BB3_47;
	add.s32 	%r225, %r224, 9;
	ld.shared.u32 	%r176, [%r42+36];
	setp.ne.s32 	%p19, %r176, 0;
	@%p19 bra 	$L__BB3_47;
	add.s32 	%r225, %r224, 10;
	ld.shared.u32 	%r177, [%r42+40];
	setp.ne.s32 	%p20, %r177, 0;
	@%p20 bra 	$L__BB3_47;
	add.s32 	%r225, %r224, 11;
	ld.shared.u32 	%r178, [%r42+44];
	setp.ne.s32 	%p21, %r178, 0;
	@%p21 bra 	$L__BB3_47;
	add.s32 	%r225, %r224, 12;
	ld.shared.u32 	%r179, [%r42+48];
	setp.ne.s32 	%p22, %r179, 0;
	@%p22 bra 	$L__BB3_47;
	add.s32 	%r225, %r224, 13;
	ld.shared.u32 	%r180, [%r42+52];
	setp.ne.s32 	%p23, %r180, 0;
	@%p23 bra 	$L__BB3_47;
	add.s32 	%r225, %r224, 14;
	ld.shared.u32 	%r181, [%r42+56];
	setp.ne.s32 	%p24, %r181, 0;
	@%p24 bra 	$L__BB3_47;
	add.s32 	%r225, %r224, 15;
	ld.shared.u32 	%r182, [%r42+60];
	setp.ne.s32 	%p25, %r182, 0;
	@%p25 bra 	$L__BB3_47;
	add.s32 	%r225, %r224, 16;
	ld.shared.u32 	%r183, [%r42+64];
	setp.ne.s32 	%p26, %r183, 0;
	@%p26 bra 	$L__BB3_47;
	add.s32 	%r225, %r224, 17;
	ld.shared.u32 	%r184, [%r42+68];
	setp.ne.s32 	%p27, %r184, 0;
	@%p27 bra 	$L__BB3_47;
	add.s32 	%r225, %r224, 18;
	ld.shared.u32 	%r185, [%r42+72];
	setp.ne.s32 	%p28, %r185, 0;
	@%p28 bra 	$L__BB3_47;
	add.s32 	%r225, %r224, 19;
	ld.shared.u32 	%r186, [%r42+76];
	setp.ne.s32 	%p29, %r186, 0;
	@%p29 bra 	$L__BB3_47;
	add.s32 	%r225, %r224, 20;
	ld.shared.u32 	%r187, [%r42+80];
	setp.ne.s32 	%p30, %r187, 0;
	@%p30 bra 	$L__BB3_47;
	add.s32 	%r225, %r224, 21;
	ld.shared.u32 	%r188, [%r42+84];
	setp.ne.s32 	%p31, %r188, 0;
	@%p31 bra 	$L__BB3_47;
	add.s32 	%r225, %r224, 22;
	ld.shared.u32 	%r189, [%r42+88];
	setp.ne.s32 	%p32, %r189, 0;
	@%p32 bra 	$L__BB3_47;
	add.s32 	%r225, %r224, 23;
	ld.shared.u32 	%r190, [%r42+92];
	setp.ne.s32 	%p33, %r190, 0;
	@%p33 bra 	$L__BB3_47;
	add.s32 	%r225, %r224, 24;
	ld.shared.u32 	%r191, [%r42+96];
	setp.ne.s32 	%p34, %r191, 0;
	@%p34 bra 	$L__BB3_47;
	add.s32 	%r225, %r224, 25;
	ld.shared.u32 	%r192, [%r42+100];
	setp.ne.s32 	%p35, %r192, 0;
	@%p35 bra 	$L__BB3_47;
	add.s32 	%r225, %r224, 26;
	ld.shared.u32 	%r193, [%r42+104];
	setp.ne.s32 	%p36, %r193, 0;
	@%p36 bra 	$L__BB3_47;
	add.s32 	%r225, %r224, 27;
	ld.shared.u32 	%r194, [%r42+108];
	setp.ne.s32 	%p37, %r194, 0;
	@%p37 bra 	$L__BB3_47;
	add.s32 	%r225, %r224, 28;
	ld.shared.u32 	%r195, [%r42+112];
	setp.ne.s32 	%p38, %r195, 0;
	@%p38 bra 	$L__BB3_47;
	add.s32 	%r225, %r224, 29;
	ld.shared.u32 	%r196, [%r42+116];
	setp.ne.s32 	%p39, %r196, 0;
	@%p39 bra 	$L__BB3_47;
	add.s32 	%r225, %r224, 30;
	ld.shared.u32 	%r197, [%r42+120];
	setp.ne.s32 	%p40, %r197, 0;
	@%p40 bra 	$L__BB3_47;
	add.s32 	%r225, %r224, 31;
	ld.shared.u32 	%r198, [%r42+124];
	setp.ne.s32 	%p41, %r198, 0;
	@%p41 bra 	$L__BB3_47;
	add.s32 	%r224, %r224, 32;
	setp.ne.s32 	%p42, %r224, 256;
	mov.b32 	%r225, 256;
	@%p42 bra 	$L__BB3_14;
$L__BB3_47:
	st.shared.u32 	[_ZZ6genLUTPjfPhE6mincdf], %r225;
$L__BB3_48:
	bar.sync 	0;
	ld.shared.u32 	%r76, [_ZZ6genLUTPjfPhE6mincdf];
	setp.le.s32 	%p43, %r3, %r76;
	mov.f32 	%f11, 0f00000000;
	@%p43 bra 	$L__BB3_50;
	ld.shared.u32 	%r200, [%r40];
	shl.b32 	%r201, %r76, 2;
	add.s32 	%r203, %r162, %r201;
	ld.shared.u32 	%r204, [%r203];
	sub.s32 	%r205, %r200, %r204;
	cvt.rn.f64.u32 	%fd1, %r205;
	mul.f64 	%fd2, %fd1, 0d406FE00000000000;
	cvt.rn.f32.u32 	%f5, %r204;
	sub.f32 	%f6, %f3, %f5;
	cvt.f64.f32 	%fd3, %f6;
	div.rn.f64 	%fd4, %fd2, %fd3;
	cvt.rn.f32.f64 	%f11, %fd4;
$L__BB3_50:
	cvt.s64.s32 	%rd6, %r3;
	cvta.to.global.u64 	%rd7, %rd1;
	mov.f32 	%f7, 0f3F000000;
	copysign.f32 	%f8, %f11, %f7;
	add.rz.f32 	%f9, %f11, %f8;
	cvt.rzi.f32.f32 	%f10, %f9;
	cvt.rzi.u32.f32 	%r206, %f10;
	add.s64 	%rd8, %rd7, %rd6;
	st.global.u8 	[%rd8], %r206;
	ret;

}
	// .globl	_Z8applyLUTPjjPhS_
.visible .entry _Z8applyLUTPjjPhS_(
	.param .u64 .ptr .align 1 _Z8applyLUTPjjPhS__param_0,
	.param .u32 _Z8applyLUTPjjPhS__param_1,
	.param .u64 .ptr .align 1 _Z8applyLUTPjjPhS__param_2,
	.param .u64 .ptr .align 1 _Z8applyLUTPjjPhS__param_3
)
{
	.reg .b16 	%rs<3>;
	.reg .b32 	%r<27>;
	.reg .b64 	%rd<12>;
	// demoted variable
	.shared .align 1 .b8 _ZZ8applyLUTPjjPhS_E7lutTemp[256];
	ld.param.u64 	%rd1, [_Z8applyLUTPjjPhS__param_0];
	ld.param.u64 	%rd2, [_Z8applyLUTPjjPhS__param_2];
	ld.param.u64 	%rd3, [_Z8applyLUTPjjPhS__param_3];
	cvta.to.global.u64 	%rd4, %rd3;
	cvta.to.global.u64 	%rd5, %rd1;
	cvta.to.global.u64 	%rd6, %rd2;
	mov.u32 	%r1, %ctaid.x;
	mov.u32 	%r2, %ntid.x;
	mov.u32 	%r3, %tid.x;
	mad.lo.s32 	%r4, %r1, %r2, %r3;
	cvt.u64.u32 	%rd7, %r3;
	add.s64 	%rd8, %rd6, %rd7;
	ld.global.u8 	%rs1, [%rd8];
	mov.u32 	%r5, _ZZ8applyLUTPjjPhS_E7lutTemp;
	add.s32 	%r6, %r5, %r3;
	st.shared.u8 	[%r6], %rs1;
	bar.sync 	0;
	mul.wide.s32 	%rd9, %r4, 4;
	add.s64 	%rd10, %rd5, %rd9;
	ld.global.u32 	%r7, [%rd10];
	shr.u32 	%r8, %r7, 24;
	add.s32 	%r9, %r5, %r8;
	shr.u32 	%r10, %r7, 16;
	and.b32  	%r11, %r10, 255;
	add.s32 	%r12, %r5, %r11;
	ld.shared.u8 	%r13, [%r12];
	shr.u32 	%r14, %r7, 8;
	and.b32  	%r15, %r14, 255;
	add.s32 	%r16, %r5, %r15;
	ld.shared.u8 	%rs2, [%r16];
	and.b32  	%r17, %r7, 255;
	add.s32 	%r18, %r5, %r17;
	ld.shared.u8 	%r19, [%r18];
	ld.shared.u8 	%r20, [%r9];
	shl.b32 	%r21, %r20, 24;
	shl.b32 	%r22, %r13, 16;
	or.b32  	%r23, %r22, %r21;
	mul.wide.u16 	%r24, %rs2, 256;
	or.b32  	%r25, %r23, %r24;
	or.b32  	%r26, %r25, %r19;
	add.s64 	%rd11, %rd4, %rd9;
	st.global.u32 	[%rd11], %r26;
	ret;

}
	// .globl	_Z9applyLUT2PhiS_S_
.visible .entry _Z9applyLUT2PhiS_S_(
	.param .u64 .ptr .align 1 _Z9applyLUT2PhiS_S__param_0,
	.param .u32 _Z9applyLUT2PhiS_S__param_1,
	.param .u64 .ptr .align 1 _Z9applyLUT2PhiS_S__param_2,
	.param .u64 .ptr .align 1 _Z9applyLUT2PhiS_S__param_3
)
{
	.reg .pred 	%p<2>;
	.reg .b16 	%rs<2>;
	.reg .b32 	%r<6>;
	.reg .b64 	%rd<12>;

	ld.param.u64 	%rd1, [_Z9applyLUT2PhiS_S__param_0];
	ld.param.u32 	%r2, [_Z9applyLUT2PhiS_S__param_1];
	ld.param.u64 	%rd2, [_Z9applyLUT2PhiS_S__param_2];
	ld.param.u64 	%rd3, [_Z9applyLUT2PhiS_S__param_3];
	mov.u32 	%r3, %ctaid.x;
	mov.u32 	%r4, %ntid.x;
	mov.u32 	%r5, %tid.x;
	mad.lo.s32 	%r1, %r3, %r4, %r5;
	setp.ge.s32 	%p1, %r1, %r2;
	@%p1 bra 	$L__BB5_2;
	cvta.to.global.u64 	%rd4, %rd1;
	cvta.to.global.u64 	%rd5, %rd2;
	cvta.to.global.u64 	%rd6, %rd3;
	cvt.s64.s32 	%rd7, %r1;
	add.s64 	%rd8, %rd4, %rd7;
	ld.global.u8 	%rd9, [%rd8];
	add.s64 	%rd10, %rd5, %rd9;
	ld.global.u8 	%rs1, [%rd10];
	add.s64 	%rd11, %rd6, %rd7;
	st.global.u8 	[%rd11], %rs1;
$L__BB5_2:
	ret;

}


// ===== COMPILED SASS (sm_100) =====

	.target	sm_100

	.elftype	@"ET_EXEC"


//--------------------- .note.nv.tkinfo           --------------------------
	.section	.note.nv.tkinfo,"",@"SHT_NOTE"
	.sectionflags	@"SHF_NOTE_NV_TKINFO"
	.tkinfo
        /*0018*/ 	.word	0x00000002
        /*0030*/ 	.string	""
        /*0030*/ 	.string	"ptxas"
        /*0030*/ 	.string	"Cuda compilation tools, release 13.0, V13.0.88"
        /*0030*/ 	.string	"Build cuda_13.0.r13.0/compiler.36424714_0"
        /*0030*/ 	.string	"-arch sm_100 -m 64 "



//--------------------- .note.nv.cuinfo           --------------------------
	.section	.note.nv.cuinfo,"",@"SHT_NOTE"
	.sectionflags	@"SHF_NOTE_NV_CUINFO"
        /*0018*/ 	.short	0x0002
        /*001a*/ 	.short	0x0064
        /*001c*/ 	.short	0x0082
	.zero		2


//--------------------- .nv.info                  --------------------------
	.section	.nv.info,"",@"SHT_CUDA_INFO"
	.align	4


	//----- nvinfo : EIATTR_REGCOUNT
	.align		4
        /*0000*/ 	.byte	0x04, 0x2f
        /*0002*/ 	.short	(.L_1 - .L_0)
	.align		4
.L_0:
        /*0004*/ 	.word	index@(_Z6kernelPhjS_)
        /*0008*/ 	.word	0x00000008


	//----- nvinfo : EIATTR_FRAME_SIZE
	.align		4
.L_1:
        /*000c*/ 	.byte	0x04, 0x11
        /*000e*/ 	.short	(.L_3 - .L_2)
	.align		4
.L_2:
        /*0010*/ 	.word	index@(_Z6kernelPhjS_)
        /*0014*/ 	.word	0x00000000


	//----- nvinfo : EIATTR_REGCOUNT
	.align		4
.L_3:
        /*0018*/ 	.byte	0x04, 0x2f
        /*001a*/ 	.short	(.L_5 - .L_4)
	.align		4
.L_4:
        /*001c*/ 	.word	index@(_Z7genHistPjjjS_)
        /*0020*/ 	.word	0x0000000c


	//----- nvinfo : EIATTR_FRAME_SIZE
	.align		4
.L_5:
        /*0024*/ 	.byte	0x04, 0x11
        /*0026*/ 	.short	(.L_7 - .L_6)
	.align		4
.L_6:
        /*0028*/ 	.word	index@(_Z7genHistPjjjS_)
        /*002c*/ 	.word	0x00000000


	//----- nvinfo : EIATTR_REGCOUNT
	.align		4
.L_7:
        /*0030*/ 	.byte	0x04, 0x2f
        /*0032*/ 	.short	(.L_9 - .L_8)
	.align		4
.L_8:
        /*0034*/ 	.word	index@(_Z8genHist2PhiPj)
        /*0038*/ 	.word	0x0000000a


	//----- nvinfo : EIATTR_FRAME_SIZE
	.align		4
.L_9:
        /*003c*/ 	.byte	0x04, 0x11
        /*003e*/ 	.short	(.L_11 - .L_10)
	.align		4
.L_10:
        /*0040*/ 	.word	index@(_Z8genHist2PhiPj)
        /*0044*/ 	.word	0x00000000


	//----- nvinfo : EIATTR_REGCOUNT
	.align		4
.L_11:
        /*0048*/ 	.byte	0x04, 0x2f
        /*004a*/ 	.short	(.L_13 - .L_12)
	.align		4
.L_12:
        /*004c*/ 	.word	index@(_Z6genLUTPjfPh)
        /*0050*/ 	.word	0x0000001c


	//----- nvinfo : EIATTR_FRAME_SIZE
	.align		4
.L_13:
        /*0054*/ 	.byte	0x04, 0x11
        /*0056*/ 	.short	(.L_15 - .L_14)
	.align		4
.L_14:
        /*0058*/ 	.word	index@($__internal_0_$__cuda_sm20_div_rn_f64_full)
        /*005c*/ 	.word	0x00000000


	//----- nvinfo : EIATTR_FRAME_SIZE
	.align		4
.L_15:
        /*0060*/ 	.byte	0x04, 0x11
        /*0062*/ 	.short	(.L_17 - .L_16)
	.align		4
.L_16:
        /*0064*/ 	.word	index@(_Z6genLUTPjfPh)
        /*0068*/ 	.word	0x00000000


	//----- nvinfo : EIATTR_REGCOUNT
	.align		4
.L_17:
        /*006c*/ 	.byte	0x04, 0x2f
        /*006e*/ 	.short	(.L_19 - .L_18)
	.align		4
.L_18:
        /*0070*/ 	.word	index@(_Z8applyLUTPjjPhS_)
        /*0074*/ 	.word	0x0000000c


	//----- nvinfo : EIATTR_FRAME_SIZE
	.align		4
.L_19:
        /*0078*/ 	.byte	0x04, 0x11
        /*007a*/ 	.short	(.L_21 - .L_20)
	.align		4
.L_20:
        /*007c*/ 	.word	index@(_Z8applyLUTPjjPhS_)
        /*0080*/ 	.word	0x00000000


	//----- nvinfo : EIATTR_REGCOUNT
	.align		4
.L_21:
        /*0084*/ 	.byte	0x04, 0x2f
        /*0086*/ 	.short	(.L_23 - .L_22)
	.align		4
.L_22:
        /*0088*/ 	.word	index@(_Z9applyLUT2PhiS_S_)
        /*008c*/ 	.word	0x0000000a


	//----- nvinfo : EIATTR_FRAME_SIZE
	.align		4
.L_23:
        /*0090*/ 	.byte	0x04, 0x11
        /*0092*/ 	.short	(.L_25 - .L_24)
	.align		4
.L_24:
        /*0094*/ 	.word	index@(_Z9applyLUT2PhiS_S_)
        /*0098*/ 	.word	0x00000000


	//----- nvinfo : EIATTR_MIN_STACK_SIZE
	.align		4
.L_25:
        /*009c*/ 	.byte	0x04, 0x12
        /*009e*/ 	.short	(.L_27 - .L_26)
	.align		4
.L_26:
        /*00a0*/ 	.word	index@(_Z9applyLUT2PhiS_S_)
        /*00a4*/ 	.word	0x00000000


	//----- nvinfo : EIATTR_MIN_STACK_SIZE
	.align		4
.L_27:
        /*00a8*/ 	.byte	0x04, 0x12
        /*00aa*/ 	.short	(.L_29 - .L_28)
	.align		4
.L_28:
        /*00ac*/ 	.word	index@(_Z8applyLUTPjjPhS_)
        /*00b0*/ 	.word	0x00000000


	//----- nvinfo : EIATTR_MIN_STACK_SIZE
	.align		4
.L_29:
        /*00b4*/ 	.byte	0x04, 0x12
        /*00b6*/ 	.short	(.L_31 - .L_30)
	.align		4
.L_30:
        /*00b8*/ 	.word	index@(_Z6genLUTPjfPh)
        /*00bc*/ 	.word	0x00000000


	//----- nvinfo : EIATTR_MIN_STACK_SIZE
	.align		4
.L_31:
        /*00c0*/ 	.byte	0x04, 0x12
        /*00c2*/ 	.short	(.L_33 - .L_32)
	.align		4
.L_32:
        /*00c4*/ 	.word	index@(_Z8genHist2PhiPj)
        /*00c8*/ 	.word	0x00000000


	//----- nvinfo : EIATTR_MIN_STACK_SIZE
	.align		4
.L_33:
        /*00cc*/ 	.byte	0x04, 0x12
        /*00ce*/ 	.short	(.L_35 - .L_34)
	.align		4
.L_34:
        /*00d0*/ 	.word	index@(_Z7genHistPjjjS_)
        /*00d4*/ 	.word	0x00000000


	//----- nvinfo : EIATTR_MIN_STACK_SIZE
	.align		4
.L_35:
        /*00d8*/ 	.byte	0x04, 0x12
        /*00da*/ 	.short	(.L_37 - .L_36)
	.align		4
.L_36:
        /*00dc*/ 	.word	index@(_Z6kernelPhjS_)
        /*00e0*/ 	.word	0x00000000
.L_37:


//--------------------- .nv.compat                --------------------------
	.section	.nv.compat,"",@"SHT_CUDA_COMPAT_INFO"
	.align	4
        /*0000*/ 	.byte	0x02, 0x09, 0x00, 0x00, 0x02, 0x02, 0x01, 0x00, 0x02, 0x05, 0x05, 0x00, 0x03, 0x07, 0x01, 0x01
        /*0010*/ 	.byte	0x02, 0x03, 0x00, 0x00, 0x02, 0x06, 0x01, 0x00, 0x04, 0x0b, 0x08, 0x00, 0x01, 0x00, 0x00, 0x00
        /*0020*/ 	.byte	0x00, 0x00, 0x00, 0x00


//--------------------- .nv.info._Z9applyLUT2PhiS_S_ --------------------------
	.section	.nv.info._Z9applyLUT2PhiS_S_,"",@"SHT_CUDA_INFO"
	.sectionflags	@""
	.align	4


	//----- nvinfo : EIATTR_CUDA_API_VERSION
	.align		4
        /*0000*/ 	.byte	0x04, 0x37
        /*0002*/ 	.short	(.L_39 - .L_38)
.L_38:
        /*0004*/ 	.word	0x00000082


	//----- nvinfo : EIATTR_KPARAM_INFO
	.align		4
.L_39:
        /*0008*/ 	.byte	0x04, 0x17
        /*000a*/ 	.short	(.L_41 - .L_40)
.L_40:
        /*000c*/ 	.word	0x00000000
        /*0010*/ 	.short	0x0003
        /*0012*/ 	.short	0x0018
        /*0014*/ 	.byte	0x00, 0xf5, 0x21, 0x00


	//----- nvinfo : EIATTR_KPARAM_INFO
	.align		4
.L_41:
        /*0018*/ 	.byte	0x04, 0x17
        /*001a*/ 	.short	(.L_43 - .L_42)
.L_42:
        /*001c*/ 	.word	0x00000000
        /*0020*/ 	.short	0x0002
        /*0022*/ 	.short	0x0010
        /*0024*/ 	.byte	0x00, 0xf5, 0x21, 0x00


	//----- nvinfo : EIATTR_KPARAM_INFO
	.align		4
.L_43:
        /*0028*/ 	.byte	0x04, 0x17
        /*002a*/ 	.short	(.L_45 - .L_44)
.L_44:
        /*002c*/ 	.word	0x00000000
        /*0030*/ 	.short	0x0001
        /*0032*/ 	.short	0x0008
        /*0034*/ 	.byte	0x00, 0xf0, 0x11, 0x00


	//----- nvinfo : EIATTR_KPARAM_INFO
	.align		4
.L_45:
        /*0038*/ 	.byte	0x04, 0x17
        /*003a*/ 	.short	(.L_47 - .L_46)
.L_46:
        /*003c*/ 	.word	0x00000000
        /*0040*/ 	.short	0x0000
        /*0042*/ 	.short	0x0000
        /*0044*/ 	.byte	0x00, 0xf5, 0x21, 0x00


	//----- nvinfo : EIATTR_SPARSE_MMA_MASK
	.align		4
.L_47:
        /*0048*/ 	.byte	0x03, 0x50
        /*004a*/ 	.short	0x0000


	//----- nvinfo : EIATTR_MAXREG_COUNT
	.align		4
        /*004c*/ 	.byte	0x03, 0x1b
        /*004e*/ 	.short	0x00ff


	//----- nvinfo : EIATTR_MERCURY_ISA_VERSION
	.align		4
        /*0050*/ 	.byte	0x03, 0x5f
        /*0052*/ 	.short	0x0101


	//----- nvinfo : EIATTR_VRC_CTA_INIT_COUNT
	.align		4
        /*0054*/ 	.byte	0x02, 0x4a
	.zero		1
	.zero		1


	//----- nvinfo : EIATTR_EXIT_INSTR_OFFSETS
	.align		4
        /*0058*/ 	.byte	0x04, 0x1c
        /*005a*/ 	.short	(.L_49 - .L_48)


	//   ....[0]....
.L_48:
        /*005c*/ 	.word	0x00000070


	//   ....[1]....
        /*0060*/ 	.word	0x00000150


	//----- nvinfo : EIATTR_CBANK_PARAM_SIZE
	.align		4
.L_49:
        /*0064*/ 	.byte	0x03, 0x19
        /*0066*/ 	.short	0x0020


	//----- nvinfo : EIATTR_PARAM_CBANK
	.align		4
        /*0068*/ 	.byte	0x04, 0x0a
        /*006a*/ 	.short	(.L_51 - .L_50)
	.align		4
.L_50:
        /*006c*/ 	.word	index@(.nv.constant0._Z9applyLUT2PhiS_S_)
        /*0070*/ 	.short	0x0380
        /*0072*/ 	.short	0x0020


	//----- nvinfo : EIATTR_SW_WAR
	.align		4
.L_51:
        /*0074*/ 	.byte	0x04, 0x36
        /*0076*/ 	.short	(.L_53 - .L_52)
.L_52:
        /*0078*/ 	.word	0x00000008
.L_53:


//--------------------- .nv.info._Z8applyLUTPjjPhS_ --------------------------
	.section	.nv.info._Z8applyLUTPjjPhS_,"",@"SHT_CUDA_INFO"
	.sectionflags	@""
	.align	4


	//----- nvinfo : EIATTR_CUDA_API_VERSION
	.align		4
        /*0000*/ 	.byte	0x04, 0x37
        /*0002*/ 	.short	(.L_55 - .L_54)
.L_54:
        /*0004*/ 	.word	0x00000082


	//----- nvinfo : EIATTR_KPARAM_INFO
	.align		4
.L_55:
        /*0008*/ 	.byte	0x04, 0x17
        /*000a*/ 	.short	(.L_57 - .L_56)
.L_56:
        /*000c*/ 	.word	0x00000000
        /*0010*/ 	.short	0x0003
        /*0012*/ 	.short	0x0018
        /*0014*/ 	.byte	0x00, 0xf5, 0x21, 0x00


	//----- nvinfo : EIATTR_KPARAM_INFO
	.align		4
.L_57:
        /*0018*/ 	.byte	0x04, 0x17
        /*001a*/ 	.short	(.L_59 - .L_58)
.L_58:
        /*001c*/ 	.word	0x00000000
        /*0020*/ 	.short	0x0002
        /*0022*/ 	.short	0x0010
        /*0024*/ 	.byte	0x00, 0xf5, 0x21, 0x00


	//----- nvinfo : EIATTR_KPARAM_INFO
	.align		4
.L_59:
        /*0028*/ 	.byte	0x04, 0x17
        /*002a*/ 	.short	(.L_61 - .L_60)
.L_60:
        /*002c*/ 	.word	0x00000000
        /*0030*/ 	.short	0x0001
        /*0032*/ 	.short	0x0008
        /*0034*/ 	.byte	0x00, 0xf0, 0x11, 0x00


	//----- nvinfo : EIATTR_KPARAM_INFO
	.align		4
.L_61:
        /*0038*/ 	.byte	0x04, 0x17
        /*003a*/ 	.short	(.L_63 - .L_62)
.L_62:
        /*003c*/ 	.word	0x00000000
        /*0040*/ 	.short	0x0000
        /*0042*/ 	.short	0x0000
        /*0044*/ 	.byte	0x00, 0xf5, 0x21, 0x00


	//----- nvinfo : EIATTR_SPARSE_MMA_MASK
	.align		4
.L_63:
        /*0048*/ 	.byte	0x03, 0x50
        /*004a*/ 	.short	0x0000


	//----- nvinfo : EIATTR_MAXREG_COUNT
	.align		4
        /*004c*/ 	.byte	0x03, 0x1b
        /*004e*/ 	.short	0x00ff


	//----- nvinfo : EIATTR_NUM_BARRIERS
	.align		4
        /*0050*/ 	.byte	0x02, 0x4c
        /*0052*/ 	.byte	0x01
	.zero		1


	//----- nvinfo : EIATTR_MERCURY_ISA_VERSION
	.align		4
        /*0054*/ 	.byte	0x03, 0x5f
        /*0056*/ 	.short	0x0101


	//----- nvinfo : EIATTR_VRC_CTA_INIT_COUNT
	.align		4
        /*0058*/ 	.byte	0x02, 0x4a
	.zero		1
	.zero		1


	//----- nvinfo : EIATTR_EXIT_INSTR_OFFSETS
	.align		4
        /*005c*/ 	.byte	0x04, 0x1c
        /*005e*/ 	.short	(.L_65 - .L_64)


	//   ....[0]....
.L_64:
        /*0060*/ 	.word	0x00000220


	//----- nvinfo : EIATTR_CBANK_PARAM_SIZE
	.align		4
.L_65:
        /*0064*/ 	.byte	0x03, 0x19
        /*0066*/ 	.short	0x0020


	//----- nvinfo : EIATTR_PARAM_CBANK
	.align		4
        /*0068*/ 	.byte	0x04, 0x0a
        /*006a*/ 	.short	(.L_67 - .L_66)
	.align		4
.L_66:
        /*006c*/ 	.word	index@(.nv.constant0._Z8applyLUTPjjPhS_)
        /*0070*/ 	.short	0x0380
        /*0072*/ 	.short	0x0020


	//----- nvinfo : EIATTR_SW_WAR
	.align		4
.L_67:
        /*0074*/ 	.byte	0x04, 0x36
        /*0076*/ 	.short	(.L_69 - .L_68)
.L_68:
        /*0078*/ 	.word	0x00000008
.L_69:


//--------------------- .nv.info._Z6genLUTPjfPh   --------------------------
	.section	.nv.info._Z6genLUTPjfPh,"",@"SHT_CUDA_INFO"
	.sectionflags	@""
	.align	4


	//----- nvinfo : EIATTR_CUDA_API_VERSION
	.align		4
        /*0000*/ 	.byte	0x04, 0x37
        /*0002*/ 	.short	(.L_71 - .L_70)
.L_70:
        /*0004*/ 	.word	0x00000082


	//----- nvinfo : EIATTR_KPARAM_INFO
	.align		4
.L_71:
        /*0008*/ 	.byte	0x04, 0x17
        /*000a*/ 	.short	(.L_73 - .L_72)
.L_72:
        /*000c*/ 	.word	0x00000000
        /*0010*/ 	.short	0x0002
        /*0012*/ 	.short	0x0010
        /*0014*/ 	.byte	0x00, 0xf5, 0x21, 0x00


	//----- nvinfo : EIATTR_KPARAM_INFO
	.align		4
.L_73:
        /*0018*/ 	.byte	0x04, 0x17
        /*001a*/ 	.short	(.L_75 - .L_74)
.L_74:
        /*001c*/ 	.word	0x00000000
        /*0020*/ 	.short	0x0001
        /*0022*/ 	.short	0x0008
        /*0024*/ 	.byte	0x00, 0xf0, 0x11, 0x00


	//----- nvinfo : EIATTR_KPARAM_INFO
	.align		4
.L_75:
        /*0028*/ 	.byte	0x04, 0x17
        /*002a*/ 	.short	(.L_77 - .L_76)
.L_76:
        /*002c*/ 	.word	0x00000000
        /*0030*/ 	.short	0x0000
        /*0032*/ 	.short	0x0000
        /*0034*/ 	.byte	0x00, 0xf5, 0x21, 0x00


	//----- nvinfo : EIATTR_SPARSE_MMA_MASK
	.align		4
.L_77:
        /*0038*/ 	.byte	0x03, 0x50
        /*003a*/ 	.short	0x0000


	//----- nvinfo : EIATTR_MAXREG_COUNT
	.align		4
        /*003c*/ 	.byte	0x03, 0x1b
        /*003e*/ 	.short	0x00ff


	//----- nvinfo : EIATTR_NUM_BARRIERS
	.align		4
        /*0040*/ 	.byte	0x02, 0x4c
        /*0042*/ 	.byte	0x01
	.zero		1


	//----- nvinfo : EIATTR_MERCURY_ISA_VERSION
	.align		4
        /*0044*/ 	.byte	0x03, 0x5f
        /*0046*/ 	.short	0x0101


	//----- nvinfo : EIATTR_VRC_CTA_INIT_COUNT
	.align		4
        /*0048*/ 	.byte	0x02, 0x4a
	.zero		1
	.zero		1


	//----- nvinfo : EIATTR_EXIT_INSTR_OFFSETS
	.align		4
        /*004c*/ 	.byte	0x04, 0x1c
        /*004e*/ 	.short	(.L_79 - .L_78)


	//   ....[0]....
.L_78:
        /*0050*/ 	.word	0x00003e40


	//----- nvinfo : EIATTR_CRS_STACK_SIZE
	.align		4
.L_79:
        /*0054*/ 	.byte	0x04, 0x1e
        /*0056*/ 	.short	(.L_81 - .L_80)
.L_80:
        /*0058*/ 	.word	0x00000000


	//----- nvinfo : EIATTR_CBANK_PARAM_SIZE
	.align		4
.L_81:
        /*005c*/ 	.byte	0x03, 0x19
        /*005e*/ 	.short	0x0018


	//----- nvinfo : EIATTR_PARAM_CBANK
	.align		4
        /*0060*/ 	.byte	0x04, 0x0a
        /*0062*/ 	.short	(.L_83 - .L_82)
	.align		4
.L_82:
        /*0064*/ 	.word	index@(.nv.constant0._Z6genLUTPjfPh)
        /*0068*/ 	.short	0x0380
        /*006a*/ 	.short	0x0018


	//----- nvinfo : EIATTR_SW_WAR
	.align		4
.L_83:
        /*006c*/ 	.byte	0x04, 0x36
        /*006e*/ 	.short	(.L_85 - .L_84)
.L_84:
        /*0070*/ 	.word	0x00000008
.L_85:


//--------------------- .nv.info._Z8genHist2PhiPj --------------------------
	.section	.nv.info._Z8genHist2PhiPj,"",@"SHT_CUDA_INFO"
	.sectionflags	@""
	.align	4


	//----- nvinfo : EIATTR_CUDA_API_VERSION
	.align		4
        /*0000*/ 	.byte	0x04, 0x37
        /*0002*/ 	.short	(.L_87 - .L_86)
.L_86:
        /*0004*/ 	.word	0x00000082


	//----- nvinfo : EIATTR_KPARAM_INFO
	.align		4
.L_87:
        /*0008*/ 	.byte	0x04, 0x17
        /*000a*/ 	.short	(.L_89 - .L_88)
.L_88:
        /*000c*/ 	.word	0x00000000
        /*0010*/ 	.short	0x0002
        /*0012*/ 	.short	0x0010
        /*0014*/ 	.byte	0x00, 0xf5, 0x21, 0x00


	//----- nvinfo : EIATTR_KPARAM_INFO
	.align		4
.L_89:
        /*0018*/ 	.byte	0x04, 0x17
        /*001a*/ 	.short	(.L_91 - .L_90)
.L_90:
        /*001c*/ 	.word	0x00000000
        /*0020*/ 	.short	0x0001
        /*0022*/ 	.short	0x0008
        /*0024*/ 	.byte	0x00, 0xf0, 0x11, 0x00


	//----- nvinfo : EIATTR_KPARAM_INFO
	.align		4
.L_91:
        /*0028*/ 	.byte	0x04, 0x17
        /*002a*/ 	.short	(.L_93 - .L_92)
.L_92:
        /*002c*/ 	.word	0x00000000
        /*0030*/ 	.short	0x0000
        /*0032*/ 	.short	0x0000
        /*0034*/ 	.byte	0x00, 0xf5, 0x21, 0x00


	//----- nvinfo : EIATTR_SPARSE_MMA_MASK
	.align		4
.L_93:
        /*0038*/ 	.byte	0x03, 0x50
        /*003a*/ 	.short	0x0000


	//----- nvinfo : EIATTR_MAXREG_COUNT
	.align		4
        /*003c*/ 	.byte	0x03, 0x1b
        /*003e*/ 	.short	0x00ff


	//----- nvinfo : EIATTR_MERCURY_ISA_VERSION
	.align		4
        /*0040*/ 	.byte	0x03, 0x5f
        /*0042*/ 	.short	0x0101


	//----- nvinfo : EIATTR_VRC_CTA_INIT_COUNT
	.align		4
        /*0044*/ 	.byte	0x02, 0x4a
	.zero		1
	.zero		1


	//----- nvinfo : EIATTR_EXIT_INSTR_OFFSETS
	.align		4
        /*0048*/ 	.byte	0x04, 0x1c
        /*004a*/ 	.short	(.L_95 - .L_94)


	//   ....[0]....
.L_94:
        /*004c*/ 	.word	0x00000070


	//   ....[1]....
        /*0050*/ 	.word	0x00000110


	//----- nvinfo : EIATTR_CBANK_PARAM_SIZE
	.align		4
.L_95:
        /*0054*/ 	.byte	0x03, 0x19
        /*0056*/ 	.short	0x0018


	//----- nvinfo : EIATTR_PARAM_CBANK
	.align		4
        /*0058*/ 	.byte	0x04, 0x0a
        /*005a*/ 	.short	(.L_97 - .L_96)
	.align		4
.L_96:
        /*005c*/ 	.word	index@(.nv.constant0._Z8genHist2PhiPj)
        /*0060*/ 	.short	0x0380
        /*0062*/ 	.short	0x0018


	//----- nvinfo : EIATTR_SW_WAR
	.align		4
.L_97:
        /*0064*/ 	.byte	0x04, 0x36
        /*0066*/ 	.short	(.L_99 - .L_98)
.L_98:
        /*0068*/ 	.word	0x00000008
.L_99:


//--------------------- .nv.info._Z7genHistPjjjS_ --------------------------
	.section	.nv.info._Z7genHistPjjjS_,"",@"SHT_CUDA_INFO"
	.sectionflags	@""
	.align	4


	//----- nvinfo : EIATTR_CUDA_API_VERSION
	.align		4
        /*0000*/ 	.byte	0x04, 0x37
        /*0002*/ 	.short	(.L_101 - .L_100)
.L_100:
        /*0004*/ 	.word	0x00000082


	//----- nvinfo : EIATTR_KPARAM_INFO
	.align		4
.L_101:
        /*0008*/ 	.byte	0x04, 0x17
        /*000a*/ 	.short	(.L_103 - .L_102)
.L_102:
        /*000c*/ 	.word	0x00000000
        /*0010*/ 	.short	0x0003
        /*0012*/ 	.short	0x0010
        /*0014*/ 	.byte	0x00, 0xf5, 0x21, 0x00


	//----- nvinfo : EIATTR_KPARAM_INFO
	.align		4
.L_103:
        /*0018*/ 	.byte	0x04, 0x17
        /*001a*/ 	.short	(.L_105 - .L_104)
.L_104:
        /*001c*/ 	.word	0x00000000
        /*0020*/ 	.short	0x0002
        /*0022*/ 	.short	0x000c
        /*0024*/ 	.byte	0x00, 0xf0, 0x11, 0x00


	//----- nvinfo : EIATTR_KPARAM_INFO
	.align		4
.L_105:
        /*0028*/ 	.byte	0x04, 0x17
        /*002a*/ 	.short	(.L_107 - .L_106)
.L_106:
        /*002c*/ 	.word	0x00000000
        /*0030*/ 	.short	0x0001
        /*0032*/ 	.short	0x0008
        /*0034*/ 	.byte	0x00, 0xf0, 0x11, 0x00


	//----- nvinfo : EIATTR_KPARAM_INFO
	.align		4
.L_107:
        /*0038*/ 	.byte	0x04, 0x17
        /*003a*/ 	.short	(.L_109 - .L_108)
.L_108:
        /*003c*/ 	.word	0x00000000
        /*0040*/ 	.short	0x0000
        /*0042*/ 	.short	0x0000
        /*0044*/ 	.byte	0x00, 0xf5, 0x21, 0x00


	//----- nvinfo : EIATTR_SPARSE_MMA_MASK
	.align		4
.L_109:
        /*0048*/ 	.byte	0x03, 0x50
        /*004a*/ 	.short	0x0000


	//----- nvinfo : EIATTR_MAXREG_COUNT
	.align		4
        /*004c*/ 	.byte	0x03, 0x1b
        /*004e*/ 	.short	0x00ff


	//----- nvinfo : EIATTR_NUM_BARRIERS
	.align		4
        /*0050*/ 	.byte	0x02, 0x4c
        /*0052*/ 	.byte	0x01
	.zero		1


	//----- nvinfo : EIATTR_MERCURY_ISA_VERSION
	.align		4
        /*0054*/ 	.byte	0x03, 0x5f
        /*0056*/ 	.short	0x0101


	//----- nvinfo : EIATTR_VRC_CTA_INIT_COUNT
	.align		4
        /*0058*/ 	.byte	0x02, 0x4a
	.zero		1
	.zero		1


	//----- nvinfo : EIATTR_EXIT_INSTR_OFFSETS
	.align		4
        /*005c*/ 	.byte	0x04, 0x1c
        /*005e*/ 	.short	(.L_111 - .L_110)


	//   ....[0]....
.L_110:
        /*0060*/ 	.word	0x00000200


	//----- nvinfo : EIATTR_CBANK_PARAM_SIZE
	.align		4
.L_111:
        /*0064*/ 	.byte	0x03, 0x19
        /*0066*/ 	.short	0x0018


	//----- nvinfo : EIATTR_PARAM_CBANK
	.align		4
        /*0068*/ 	.byte	0x04, 0x0a
        /*006a*/ 	.short	(.L_113 - .L_112)
	.align		4
.L_112:
        /*006c*/ 	.word	index@(.nv.constant0._Z7genHistPjjjS_)
        /*0070*/ 	.short	0x0380
        /*0072*/ 	.short	0x0018


	//----- nvinfo : EIATTR_SW_WAR
	.align		4
.L_113:
        /*0074*/ 	.byte	0x04, 0x36
        /*0076*/ 	.short	(.L_115 - .L_114)
.L_114:
        /*0078*/ 	.word	0x00000008
.L_115:


//--------------------- .nv.info._Z6kernelPhjS_   --------------------------
	.section	.nv.info._Z6kernelPhjS_,"",@"SHT_CUDA_INFO"
	.sectionflags	@""
	.align	4


	//----- nvinfo : EIATTR_CUDA_API_VERSION
	.align		4
        /*0000*/ 	.byte	0x04, 0x37
        /*0002*/ 	.short	(.L_117 - .L_116)
.L_116:
        /*0004*/ 	.word	0x00000082


	//----- nvinfo : EIATTR_KPARAM_INFO
	.align		4
.L_117:
        /*0008*/ 	.byte	0x04, 0x17
        /*000a*/ 	.short	(.L_119 - .L_118)
.L_118:
        /*000c*/ 	.word	0x00000000
        /*0010*/ 	.short	0x0002
        /*0012*/ 	.short	0x0010
        /*0014*/ 	.byte	0x00, 0xf5, 0x21, 0x00


	//----- nvinfo : EIATTR_KPARAM_INFO
	.align		4
.L_119:
        /*0018*/ 	.byte	0x04, 0x17
        /*001a*/ 	.short	(.L_121 - .L_120)
.L_120:
        /*001c*/ 	.word	0x00000000
        /*0020*/ 	.short	0x0001
        /*0022*/ 	.short	0x0008
        /*0024*/ 	.byte	0x00, 0xf0, 0x11, 0x00


	//----- nvinfo : EIATTR_KPARAM_INFO
	.align		4
.L_121:
        /*0028*/ 	.byte	0x04, 0x17
        /*002a*/ 	.short	(.L_123 - .L_122)
.L_122:
        /*002c*/ 	.word	0x00000000
        /*0030*/ 	.short	0x0000
        /*0032*/ 	.short	0x0000
        /*0034*/ 	.byte	0x00, 0xf5, 0x21, 0x00


	//----- nvinfo : EIATTR_SPARSE_MMA_MASK
	.align		4
.L_123:
        /*0038*/ 	.byte	0x03, 0x50
        /*003a*/ 	.short	0x0000


	//----- nvinfo : EIATTR_MAXREG_COUNT
	.align		4
        /*003c*/ 	.byte	0x03, 0x1b
        /*003e*/ 	.short	0x00ff


	//----- nvinfo : EIATTR_MERCURY_ISA_VERSION
	.align		4
        /*0040*/ 	.byte	0x03, 0x5f
        /*0042*/ 	.short	0x0101


	//----- nvinfo : EIATTR_VRC_CTA_INIT_COUNT
	.align		4
        /*0044*/ 	.byte	0x02, 0x4a
	.zero		1
	.zero		1


	//----- nvinfo : EIATTR_EXIT_INSTR_OFFSETS
	.align		4
        /*0048*/ 	.byte	0x04, 0x1c
        /*004a*/ 	.short	(.L_125 - .L_124)


	//   ....[0]....
.L_124:
        /*004c*/ 	.word	0x000000e0


	//   ....[1]....
        /*0050*/ 	.word	0x00000190


	//----- nvinfo : EIATTR_CBANK_PARAM_SIZE
	.align		4
.L_125:
        /*0054*/ 	.byte	0x03, 0x19
        /*0056*/ 	.short	0x0018


	//----- nvinfo : EIATTR_PARAM_CBANK
	.align		4
        /*0058*/ 	.byte	0x04, 0x0a
        /*005a*/ 	.short	(.L_127 - .L_126)
	.align		4
.L_126:
        /*005c*/ 	.word	index@(.nv.constant0._Z6kernelPhjS_)
        /*0060*/ 	.short	0x0380
        /*0062*/ 	.short	0x0018


	//----- nvinfo : EIATTR_SW_WAR
	.align		4
.L_127:
        /*0064*/ 	.byte	0x04, 0x36
        /*0066*/ 	.short	(.L_129 - .L_128)
.L_128:
        /*0068*/ 	.word	0x00000008
.L_129:


//--------------------- .nv.callgraph             --------------------------
	.section	.nv.callgraph,"",@"SHT_CUDA_CALLGRAPH"
	.align	4
	.sectionentsize	8
	.align		4
        /*0000*/ 	.word	0x00000000
	.align		4
        /*0004*/ 	.word	0xffffffff
	.align		4
        /*0008*/ 	.word	0x00000000
	.align		4
        /*000c*/ 	.word	0xfffffffe
	.align		4
        /*0010*/ 	.word	0x00000000
	.align		4
        /*0014*/ 	.word	0xfffffffd
	.align		4
        /*0018*/ 	.word	0x00000000
	.align		4
        /*001c*/ 	.word	0xfffffffc


//--------------------- .text._Z9applyLUT2PhiS_S_ --------------------------
	.section	.text._Z9applyLUT2PhiS_S_,"ax",@progbits
	.align	128
        .global         _Z9applyLUT2PhiS_S_
        .type           _Z9applyLUT2PhiS_S_,@function
        .size           _Z9applyLUT2PhiS_S_,(.L_x_27 - _Z9applyLUT2PhiS_S_)
        .other          _Z9applyLUT2PhiS_S_,@"STO_CUDA_ENTRY STV_DEFAULT"
_Z9applyLUT2PhiS_S_:
.text._Z9applyLUT2PhiS_S_:
[----:B------:R-:W-:Y:S01]  /*0000*/  LDC R1, c[0x0][0x37c] ;  /* 0x0000df00ff017b82 */ /* 0x000fe20000000800 */
[----:B------:R-:W0:Y:S07]  /*0010*/  S2R R3, SR_TID.X ;  /* 0x0000000000037919 */ /* 0x000e2e0000002100 */
[----:B------:R-:W0:Y:S01]  /*0020*/  S2UR UR4, SR_CTAID.X ;  /* 0x00000000000479c3 */ /* 0x000e220000002500 */
[----:B------:R-:W1:Y:S07]  /*0030*/  LDCU UR5, c[0x0][0x388] ;  /* 0x00007100ff0577ac */ /* 0x000e6e0008000800 */
[----:B------:R-:W0:Y:S02]  /*0040*/  LDC R6, c[0x0][0x360] ;  /* 0x0000d800ff067b82 */ /* 0x000e240000000800 */
[----:B0-----:R-:W-:-:S05]  /*0050*/  IMAD R6, R6, UR4, R3 ;  /* 0x0000000406067c24 */ /* 0x001fca000f8e0203 */
[----:B-1----:R-:W-:-:S13]  /*0060*/  ISETP.GE.AND P0, PT, R6, UR5, PT ;  /* 0x0000000506007c0c */ /* 0x002fda000bf06270 */
[----:B------:R-:W-:Y:S05]  /*0070*/  @P0 EXIT ;  /* 0x000000000000094d */ /* 0x000fea0003800000 */
[----:B------:R-:W0:Y:S01]  /*0080*/  LDCU.64 UR6, c[0x0][0x380] ;  /* 0x00007000ff0677ac */ /* 0x000e220008000a00 */
[----:B------:R-:W-:Y:S01]  /*0090*/  SHF.R.S32.HI R0, RZ, 0x1f, R6 ;  /* 0x0000001fff007819 */ /* 0x000fe20000011406 */
[----:B------:R-:W1:Y:S01]  /*00a0*/  LDCU.64 UR4, c[0x0][0x358] ;  /* 0x00006b00ff0477ac */ /* 0x000e620008000a00 */
[----:B------:R-:W2:Y:S01]  /*00b0*/  LDCU.128 UR8, c[0x0][0x390] ;  /* 0x00007200ff0877ac */ /* 0x000ea20008000c00 */
[----:B0-----:R-:W-:-:S04]  /*00c0*/  IADD3 R2, P0, PT, R6, UR6, RZ ;  /* 0x0000000606027c10 */ /* 0x001fc8000ff1e0ff */
[----:B------:R-:W-:-:S05]  /*00d0*/  IADD3.X R3, PT, PT, R0, UR7, RZ, P0, !PT ;  /* 0x0000000700037c10 */ /* 0x000fca00087fe4ff */
[----:B-1----:R-:W2:Y:S02]  /*00e0*/  LDG.E.U8 R2, desc[UR4][R2.64] ;  /* 0x0000000402027981 */ /* 0x002ea4000c1e1100 */
[----:B--2---:R-:W-:-:S05]  /*00f0*/  IADD3 R4, P0, PT, R2, UR8, RZ ;  /* 0x0000000802047c10 */ /* 0x004fca000ff1e0ff */
[----:B------:R-:W-:-:S06]  /*0100*/  IMAD.X R5, RZ, RZ, UR9, P0 ;  /* 0x00000009ff057e24 */ /* 0x000fcc00080e06ff */
[----:B------:R-:W2:Y:S01]  /*0110*/  LDG.E.U8 R5, desc[UR4][R4.64] ;  /* 0x0000000404057981 */ /* 0x000ea2000c1e1100 */
[----:B------:R-:W-:-:S04]  /*0120*/  IADD3 R6, P0, PT, R6, UR10, RZ ;  /* 0x0000000a06067c10 */ /* 0x000fc8000ff1e0ff */
[----:B------:R-:W-:-:S05]  /*0130*/  IADD3.X R7, PT, PT, R0, UR11, RZ, P0, !PT ;  /* 0x0000000b00077c10 */ /* 0x000fca00087fe4ff */
[----:B--2---:R-:W-:Y:S01]  /*0140*/  STG.E.U8 desc[UR4][R6.64], R5 ;  /* 0x0000000506007986 */ /* 0x004fe2000c101104 */
[----:B------:R-:W-:Y:S05]  /*0150*/  EXIT ;  /* 0x000000000000794d */ /* 0x000fea0003800000 */
.L_x_0:
[----:B------:R-:W-:-:S00]  /*0160*/  BRA `(.L_x_0) ;  /* 0xfffffffc00fc7947 */ /* 0x000fc0000383ffff */
[----:B------:R-:W-:-:S00]  /*0170*/  NOP ;  /* 0x0000000000007918 */ /* 0x000fc00000000000 */
        /* <DEDUP_REMOVED lines=8> */
.L_x_27:


//--------------------- .text._Z8applyLUTPjjPhS_  --------------------------
	.section	.text._Z8applyLUTPjjPhS_,"ax",@progbits
	.align	128
        .global         _Z8applyLUTPjjPhS_
        .type           _Z8applyLUTPjjPhS_,@function
        .size           _Z8applyLUTPjjPhS_,(.L_x_28 - _Z8applyLUTPjjPhS_)
        .other          _Z8applyLUTPjjPhS_,@"STO_CUDA_ENTRY STV_DEFAULT"
_Z8applyLUTPjjPhS_:
.text._Z8applyLUTPjjPhS_:
[----:B------:R-:W-:Y:S01]  /*0000*/  LDC R1, c[0x0][0x37c] ;  /* 0x0000df00ff017b82 */ /* 0x000fe20000000800 */
[----:B------:R-:W0:Y:S01]  /*0010*/  S2R R9, SR_TID.X ;  /* 0x0000000000097919 */ /* 0x000e220000002100 */
[----:B------:R-:W0:Y:S01]  /*0020*/  LDCU.64 UR4, c[0x0][0x390] ;  /* 0x00007200ff0477ac */ /* 0x000e220008000a00 */
[----:B------:R-:W1:Y:S05]  /*0030*/  LDCU.64 UR6, c[0x0][0x358] ;  /* 0x00006b00ff0677ac */ /* 0x000e6a0008000a00 */
[----:B------:R-:W2:Y:S08]  /*0040*/  S2UR UR8, SR_CTAID.X ;  /* 0x00000000000879c3 */ /* 0x000eb00000002500 */
[----:B------:R-:W2:Y:S08]  /*0050*/  LDC R7, c[0x0][0x360] ;  /* 0x0000d800ff077b82 */ /* 0x000eb00000000800 */
[----:B------:R-:W3:Y:S01]  /*0060*/  LDC.64 R2, c[0x0][0x380] ;  /* 0x0000e000ff027b82 */ /* 0x000ee20000000a00 */
[----:B0-----:R-:W-:-:S05]  /*0070*/  IADD3 R4, P0, PT, R9, UR4, RZ ;  /* 0x0000000409047c10 */ /* 0x001fca000ff1e0ff */
[----:B------:R-:W-:-:S05]  /*0080*/  IMAD.X R5, RZ, RZ, UR5, P0 ;  /* 0x00000005ff057e24 */ /* 0x000fca00080e06ff */
[----:B-1----:R-:W4:Y:S01]  /*0090*/  LDG.E.U8 R4, desc[UR6][R4.64] ;  /* 0x0000000604047981 */ /* 0x002f22000c1e1100 */
[----:B------:R-:W0:Y:S01]  /*00a0*/  S2UR UR5, SR_CgaCtaId ;  /* 0x00000000000579c3 */ /* 0x000e220000008800 */
[----:B------:R-:W-:Y:S01]  /*00b0*/  UMOV UR4, 0x400 ;  /* 0x0000040000047882 */ /* 0x000fe20000000000 */
[----:B--2---:R-:W-:-:S04]  /*00c0*/  IMAD R7, R7, UR8, R9 ;  /* 0x0000000807077c24 */ /* 0x004fc8000f8e0209 */
[----:B---3--:R-:W-:Y:S01]  /*00d0*/  IMAD.WIDE R2, R7, 0x4, R2 ;  /* 0x0000000407027825 */ /* 0x008fe200078e0202 */
[----:B0-----:R-:W-:-:S09]  /*00e0*/  ULEA UR4, UR5, UR4, 0x18 ;  /* 0x0000000405047291 */ /* 0x001fd2000f8ec0ff */
[----:B----4-:R-:W-:Y:S01]  /*00f0*/  STS.U8 [R9+UR4], R4 ;  /* 0x0000000409007988 */ /* 0x010fe20008000004 */
[----:B------:R-:W-:Y:S06]  /*0100*/  BAR.SYNC.DEFER_BLOCKING 0x0 ;  /* 0x0000000000007b1d */ /* 0x000fec0000010000 */
[----:B------:R-:W2:Y:S02]  /*0110*/  LDG.E R2, desc[UR6][R2.64] ;  /* 0x0000000602027981 */ /* 0x000ea4000c1e1900 */
[----:B--2---:R-:W-:Y:S02]  /*0120*/  SHF.R.U32.HI R5, RZ, 0x10, R2 ;  /* 0x00000010ff057819 */ /* 0x004fe40000011602 */
[----:B------:R-:W-:-:S02]  /*0130*/  LEA.HI R0, R2, UR4, RZ, 0x8 ;  /* 0x0000000402007c11 */ /* 0x000fc4000f8f40ff */
[----:B------:R-:W-:Y:S02]  /*0140*/  SHF.R.U32.HI R6, RZ, 0x8, R2 ;  /* 0x00000008ff067819 */ /* 0x000fe40000011602 */
[----:B------:R-:W-:Y:S02]  /*0150*/  LOP3.LUT R5, R5, 0xff, RZ, 0xc0, !PT ;  /* 0x000000ff05057812 */ /* 0x000fe400078ec0ff */
[----:B------:R-:W-:Y:S01]  /*0160*/  LOP3.LUT R6, R6, 0xff, RZ, 0xc0, !PT ;  /* 0x000000ff06067812 */ /* 0x000fe200078ec0ff */
[----:B------:R-:W-:Y:S01]  /*0170*/  LDS.U8 R0, [R0] ;  /* 0x0000000000007984 */ /* 0x000fe20000000000 */
[----:B------:R-:W-:Y:S02]  /*0180*/  LOP3.LUT R8, R2, 0xff, RZ, 0xc0, !PT ;  /* 0x000000ff02087812 */ /* 0x000fe400078ec0ff */
[----:B------:R-:W0:Y:S01]  /*0190*/  LDC.64 R2, c[0x0][0x398] ;  /* 0x0000e600ff027b82 */ /* 0x000e220000000a00 */
[----:B------:R-:W1:Y:S04]  /*01a0*/  LDS.U8 R5, [R5+UR4] ;  /* 0x0000000405057984 */ /* 0x000e680008000000 */
[----:B------:R-:W2:Y:S04]  /*01b0*/  LDS.U8 R6, [R6+UR4] ;  /* 0x0000000406067984 */ /* 0x000ea80008000000 */
[----:B------:R-:W3:Y:S01]  /*01c0*/  LDS.U8 R8, [R8+UR4] ;  /* 0x0000000408087984 */ /* 0x000ee20008000000 */
[----:B0-----:R-:W-:-:S04]  /*01d0*/  IMAD.WIDE R2, R7, 0x4, R2 ;  /* 0x0000000407027825 */ /* 0x001fc800078e0202 */
[----:B-1----:R-:W-:-:S04]  /*01e0*/  IMAD R9, R0, 0x100, R5 ;  /* 0x0000010000097824 */ /* 0x002fc800078e0205 */
[----:B--2---:R-:W-:-:S04]  /*01f0*/  IMAD R9, R9, 0x100, R6 ;  /* 0x0000010009097824 */ /* 0x004fc800078e0206 */
[----:B---3--:R-:W-:-:S05]  /*0200*/  IMAD.U32 R7, R9, 0x100, R8 ;  /* 0x0000010009077824 */ /* 0x008fca00078e0008 */
[----:B------:R-:W-:Y:S01]  /*0210*/  STG.E desc[UR6][R2.64], R7 ;  /* 0x0000000702007986 */ /* 0x000fe2000c101906 */
[----:B------:R-:W-:Y:S05]  /*0220*/  EXIT ;  /* 0x000000000000794d */ /* 0x000fea0003800000 */
.L_x_1:
        /* <DEDUP_REMOVED lines=13> */
.L_x_28:


//--------------------- .text._Z6genLUTPjfPh      --------------------------
	.section	.text._Z6genLUTPjfPh,"ax",@progbits
	.align	128
        .global         _Z6genLUTPjfPh
        .type           _Z6genLUTPjfPh,@function
        .size           _Z6genLUTPjfPh,(.L_x_26 - _Z6genLUTPjfPh)
        .other          _Z6genLUTPjfPh,@"STO_CUDA_ENTRY STV_DEFAULT"
_Z6genLUTPjfPh:
.text._Z6genLUTPjfPh:
[----:B------:R-:W-:Y:S01]  /*0000*/  LDC R1, c[0x0][0x37c] ;  /* 0x0000df00ff017b82 */ /* 0x000fe20000000800 */
[----:B------:R-:W0:Y:S01]  /*0010*/  S2R R2, SR_TID.Y ;  /* 0x0000000000027919 */ /* 0x000e220000002200 */
[----:B------:R-:W1:Y:S06]  /*0020*/  LDCU UR5, c[0x0][0x360] ;  /* 0x00006c00ff0577ac */ /* 0x000e6c0008000800 */
[----:B------:R-:W0:Y:S01]  /*0030*/  S2UR UR6, SR_CTAID.Y ;  /* 0x00000000000679c3 */ /* 0x000e220000002600 */
[----:B------:R-:W1:Y:S01]  /*0040*/  S2R R3, SR_TID.X ;  /* 0x0000000000037919 */ /* 0x000e620000002100 */
[----:B------:R-:W2:Y:S06]  /*0050*/  LDCU.64 UR8, c[0x0][0x358] ;  /* 0x00006b00ff0877ac */ /* 0x000eac0008000a00 */
[----:B------:R-:W0:Y:S08]  /*0060*/  LDC R5, c[0x0][0x364] ;  /* 0x0000d900ff057b82 */ /* 0x000e300000000800 */
[----:B------:R-:W3:Y:S08]  /*0070*/  S2UR UR4, SR_CTAID.X ;  /* 0x00000000000479c3 */ /* 0x000ef00000002500 */
[----:B------:R-:W3:Y:S08]  /*0080*/  LDC R9, c[0x0][0x370] ;  /* 0x0000dc00ff097b82 */ /* 0x000ef00000000800 */
[----:B------:R-:W4:Y:S01]  /*0090*/  LDC.64 R6, c[0x0][0x380] ;  /* 0x0000e000ff067b82 */ /* 0x000f220000000a00 */
[----:B0-----:R-:W-:-:S04]  /*00a0*/  IMAD R0, R5, UR6, R2 ;  /* 0x0000000605007c24 */ /* 0x001fc8000f8e0202 */
[----:B---3--:R-:W-:-:S04]  /*00b0*/  IMAD R0, R0, R9, UR4 ;  /* 0x0000000400007e24 */ /* 0x008fc8000f8e0209 */
[----:B-1----:R-:W-:-:S04]  /*00c0*/  IMAD R0, R0, UR5, R3 ;  /* 0x0000000500007c24 */ /* 0x002fc8000f8e0203 */
[----:B----4-:R-:W-:-:S06]  /*00d0*/  IMAD.WIDE R6, R0, 0x4, R6 ;  /* 0x0000000400067825 */ /* 0x010fcc00078e0206 */
[----:B--2---:R0:W2:Y:S01]  /*00e0*/  LDG.E R7, desc[UR8][R6.64] ;  /* 0x0000000806077981 */ /* 0x0040a2000c1e1900 */
[----:B------:R-:W1:Y:S01]  /*00f0*/  S2UR UR6, SR_CgaCtaId ;  /* 0x00000000000679c3 */ /* 0x000e620000008800 */
[----:B------:R-:W-:Y:S01]  /*0100*/  VIMNMX R5, PT, PT, RZ, R0, PT ;  /* 0x00000000ff057248 */ /* 0x000fe20003fe0100 */
[----:B------:R-:W-:Y:S01]  /*0110*/  UMOV UR4, 0x400 ;  /* 0x0000040000047882 */ /* 0x000fe20000000000 */
[----:B------:R-:W-:Y:S01]  /*0120*/  BSSY.RECONVERGENT B0, `(.L_x_2) ;  /* 0x0000030000007945 */ /* 0x000fe20003800200 */
[----:B------:R-:W-:Y:S01]  /*0130*/  UIADD3 UR5, UPT, UPT, UR4, 0x400, URZ ;  /* 0x0000040004057890 */ /* 0x000fe2000fffe0ff */
[----:B------:R-:W-:Y:S02]  /*0140*/  IMAD.MOV.U32 R15, RZ, RZ, RZ ;  /* 0x000000ffff0f7224 */ /* 0x000fe400078e00ff */
[----:B------:R-:W-:Y:S02]  /*0150*/  IMAD.IADD R9, R0, 0x1, -R5 ;  /* 0x0000000100097824 */ /* 0x000fe400078e0a05 */
[----:B0-----:R-:W-:-:S02]  /*0160*/  IMAD.MOV.U32 R6, RZ, RZ, R0 ;  /* 0x000000ffff067224 */ /* 0x001fc400078e0000 */
[C---:B------:R-:W-:Y:S01]  /*0170*/  VIADD R4, R9.reuse, 0x1 ;  /* 0x0000000109047836 */ /* 0x040fe20000000000 */
[----:B------:R-:W-:-:S04]  /*0180*/  ISETP.GE.U32.AND P0, PT, R9, 0xf, PT ;  /* 0x0000000f0900780c */ /* 0x000fc80003f06070 */
[----:B------:R-:W-:-:S04]  /*0190*/  LOP3.LUT R5, R4, 0xf, RZ, 0xc0, !PT ;  /* 0x0000000f04057812 */ /* 0x000fc800078ec0ff */
[----:B------:R-:W-:Y:S01]  /*01a0*/  ISETP.NE.AND P1, PT, R5, RZ, PT ;  /* 0x000000ff0500720c */ /* 0x000fe20003f25270 */
[----:B-1----:R-:W-:-:S06]  /*01b0*/  ULEA UR5, UR6, UR5, 0x18 ;  /* 0x0000000506057291 */ /* 0x002fcc000f8ec0ff */
[----:B------:R-:W-:-:S05]  /*01c0*/  LEA R8, R0, UR5, 0x2 ;  /* 0x0000000500087c11 */ /* 0x000fca000f8e10ff */
[----:B--2---:R0:W-:Y:S01]  /*01d0*/  STS [R8], R7 ;  /* 0x0000000708007388 */ /* 0x0041e20000000800 */
[----:B------:R-:W-:Y:S06]  /*01e0*/  BAR.SYNC.DEFER_BLOCKING 0x0 ;  /* 0x0000000000007b1d */ /* 0x000fec0000010000 */
[----:B------:R-:W-:Y:S05]  /*01f0*/  @!P0 BRA `(.L_x_3) ;  /* 0x0000000000888947 */ /* 0x000fea0003800000 */
[----:B------:R-:W-:Y:S01]  /*0200*/  LOP3.LUT R9, R4, 0xfffffff0, RZ, 0xc0, !PT ;  /* 0xfffffff004097812 */ /* 0x000fe200078ec0ff */
[----:B0-----:R-:W-:Y:S02]  /*0210*/  VIADD R7, R8, 0xffffffe4 ;  /* 0xffffffe408077836 */ /* 0x001fe40000000000 */
[----:B------:R-:W-:Y:S02]  /*0220*/  IMAD.MOV.U32 R15, RZ, RZ, RZ ;  /* 0x000000ffff0f7224 */ /* 0x000fe400078e00ff */
[----:B------:R-:W-:Y:S02]  /*0230*/  IMAD.MOV.U32 R6, RZ, RZ, R0 ;  /* 0x000000ffff067224 */ /* 0x000fe400078e0000 */
[----:B------:R-:W-:-:S07]  /*0240*/  IMAD.MOV R8, RZ, RZ, -R9 ;  /* 0x000000ffff087224 */ /* 0x000fce00078e0a09 */
.L_x_4:
[----:B------:R-:W-:Y:S01]  /*0250*/  LDS R16, [R7+0x1c] ;  /* 0x00001c0007107984 */ /* 0x000fe20000000800 */
[----:B------:R-:W-:Y:S02]  /*0260*/  VIADD R8, R8, 0x10 ;  /* 0x0000001008087836 */ /* 0x000fe40000000000 */
[----:B------:R-:W-:Y:S01]  /*0270*/  VIADD R6, R6, 0xfffffff0 ;  /* 0xfffffff006067836 */ /* 0x000fe20000000000 */
[----:B------:R-:W0:Y:S02]  /*0280*/  LDS R17, [R7+0x18] ;  /* 0x0000180007117984 */ /* 0x000e240000000800 */
[----:B------:R-:W-:Y:S02]  /*0290*/  ISETP.NE.AND P0, PT, R8, RZ, PT ;  /* 0x000000ff0800720c */ /* 0x000fe40003f05270 */
[----:B------:R-:W-:Y:S04]  /*02a0*/  LDS R19, [R7+0x14] ;  /* 0x0000140007137984 */ /* 0x000fe80000000800 */
[----:B------:R-:W1:Y:S04]  /*02b0*/  LDS R18, [R7+0x10] ;  /* 0x0000100007127984 */ /* 0x000e680000000800 */
[----:B------:R-:W-:Y:S04]  /*02c0*/  LDS R21, [R7+0xc] ;  /* 0x00000c0007157984 */ /* 0x000fe80000000800 */
[----:B------:R-:W2:Y:S04]  /*02d0*/  LDS R20, [R7+0x8] ;  /* 0x0000080007147984 */ /* 0x000ea80000000800 */
[----:B------:R-:W-:Y:S04]  /*02e0*/  LDS R23, [R7+0x4] ;  /* 0x0000040007177984 */ /* 0x000fe80000000800 */
[----:B------:R-:W3:Y:S04]  /*02f0*/  LDS R22, [R7] ;  /* 0x0000000007167984 */ /* 0x000ee80000000800 */
[----:B------:R-:W-:Y:S04]  /*0300*/  LDS R25, [R7+-0x4] ;  /* 0xfffffc0007197984 */ /* 0x000fe80000000800 */
[----:B------:R-:W4:Y:S04]  /*0310*/  LDS R24, [R7+-0x8] ;  /* 0xfffff80007187984 */ /* 0x000f280000000800 */
[----:B------:R-:W-:Y:S04]  /*0320*/  LDS R14, [R7+-0xc] ;  /* 0xfffff400070e7984 */ /* 0x000fe80000000800 */
[----:B------:R-:W5:Y:S01]  /*0330*/  LDS R13, [R7+-0x10] ;  /* 0xfffff000070d7984 */ /* 0x000f620000000800 */
[----:B0-----:R-:W-:-:S03]  /*0340*/  IADD3 R16, PT, PT, R17, R16, R15 ;  /* 0x0000001011107210 */ /* 0x001fc60007ffe00f */
[----:B------:R-:W-:Y:S04]  /*0350*/  LDS R12, [R7+-0x14] ;  /* 0xffffec00070c7984 */ /* 0x000fe80000000800 */
[----:B------:R-:W0:Y:S01]  /*0360*/  LDS R11, [R7+-0x18] ;  /* 0xffffe800070b7984 */ /* 0x000e220000000800 */
[----:B-1----:R-:W-:-:S03]  /*0370*/  IADD3 R16, PT, PT, R18, R19, R16 ;  /* 0x0000001312107210 */ /* 0x002fc60007ffe010 */
[----:B------:R-:W-:Y:S04]  /*0380*/  LDS R10, [R7+-0x1c] ;  /* 0xffffe400070a7984 */ /* 0x000fe80000000800 */
[----:B------:R1:W0:Y:S01]  /*0390*/  LDS R9, [R7+-0x20] ;  /* 0xffffe00007097984 */ /* 0x0002220000000800 */
[----:B--2---:R-:W-:-:S04]  /*03a0*/  IADD3 R16, PT, PT, R20, R21, R16 ;  /* 0x0000001514107210 */ /* 0x004fc80007ffe010 */
[----:B---3--:R-:W-:Y:S01]  /*03b0*/  IADD3 R16, PT, PT, R22, R23, R16 ;  /* 0x0000001716107210 */ /* 0x008fe20007ffe010 */
[----:B-1----:R-:W-:-:S03]  /*03c0*/  VIADD R7, R7, 0xffffffc0 ;  /* 0xffffffc007077836 */ /* 0x002fc60000000000 */
[----:B----4-:R-:W-:-:S04]  /*03d0*/  IADD3 R16, PT, PT, R24, R25, R16 ;  /* 0x0000001918107210 */ /* 0x010fc80007ffe010 */
[----:B-----5:R-:W-:-:S04]  /*03e0*/  IADD3 R13, PT, PT, R13, R14, R16 ;  /* 0x0000000e0d0d7210 */ /* 0x020fc80007ffe010 */
[----:B0-----:R-:W-:-:S04]  /*03f0*/  IADD3 R11, PT, PT, R11, R12, R13 ;  /* 0x0000000c0b0b7210 */ /* 0x001fc80007ffe00d */
[----:B------:R-:W-:Y:S01]  /*0400*/  IADD3 R15, PT, PT, R9, R10, R11 ;  /* 0x0000000a090f7210 */ /* 0x000fe20007ffe00b */
[----:B------:R-:W-:Y:S06]  /*0410*/  @P0 BRA `(.L_x_4) ;  /* 0xfffffffc008c0947 */ /* 0x000fec000383ffff */
.L_x_3:
[----:B------:R-:W-:Y:S05]  /*0420*/  BSYNC.RECONVERGENT B0 ;  /* 0x0000000000007941 */ /* 0x000fea0003800200 */
.L_x_2:
[----:B------:R-:W-:Y:S04]  /*0430*/  BSSY.RECONVERGENT B0, `(.L_x_5) ;  /* 0x000002b000007945 */ /* 0x000fe80003800200 */
[----:B------:R-:W-:Y:S05]  /*0440*/  @!P1 BRA `(.L_x_6) ;  /* 0x0000000000a49947 */ /* 0x000fea0003800000 */
[----:B------:R-:W-:Y:S01]  /*0450*/  ISETP.GE.U32.AND P0, PT, R5, 0x8, PT ;  /* 0x000000080500780c */ /* 0x000fe20003f06070 */
[----:B------:R-:W-:Y:S01]  /*0460*/  BSSY.RECONVERGENT B1, `(.L_x_7) ;  /* 0x0000012000017945 */ /* 0x000fe20003800200 */
[----:B------:R-:W-:-:S04]  /*0470*/  LOP3.LUT R16, R4, 0x7, RZ, 0xc0, !PT ;  /* 0x0000000704107812 */ /* 0x000fc800078ec0ff */
[----:B------:R-:W-:-:S07]  /*0480*/  ISETP.NE.AND P1, PT, R16, RZ, PT ;  /* 0x000000ff1000720c */ /* 0x000fce0003f25270 */
[----:B------:R-:W-:Y:S06]  /*0490*/  @!P0 BRA `(.L_x_8) ;  /* 0x0000000000388947 */ /* 0x000fec0003800000 */
[C---:B------:R-:W-:Y:S01]  /*04a0*/  LEA R5, R6.reuse, UR5, 0x2 ;  /* 0x0000000506057c11 */ /* 0x040fe2000f8e10ff */
[----:B------:R-:W-:-:S04]  /*04b0*/  VIADD R6, R6, 0xfffffff8 ;  /* 0xfffffff806067836 */ /* 0x000fc80000000000 */
[----:B0-----:R-:W-:Y:S04]  /*04c0*/  LDS R8, [R5] ;  /* 0x0000000005087984 */ /* 0x001fe80000000800 */
[----:B------:R-:W0:Y:S04]  /*04d0*/  LDS R7, [R5+-0x4] ;  /* 0xfffffc0005077984 */ /* 0x000e280000000800 */
[----:B------:R-:W-:Y:S04]  /*04e0*/  LDS R10, [R5+-0x8] ;  /* 0xfffff800050a7984 */ /* 0x000fe80000000800 */
[----:B------:R-:W1:Y:S04]  /*04f0*/  LDS R9, [R5+-0xc] ;  /* 0xfffff40005097984 */ /* 0x000e680000000800 */
[----:B------:R-:W-:Y:S04]  /*0500*/  LDS R12, [R5+-0x10] ;  /* 0xfffff000050c7984 */ /* 0x000fe80000000800 */
[----:B------:R-:W2:Y:S04]  /*0510*/  LDS R11, [R5+-0x14] ;  /* 0xffffec00050b7984 */ /* 0x000ea80000000800 */
[----:B------:R-:W-:Y:S04]  /*0520*/  LDS R14, [R5+-0x18] ;  /* 0xffffe800050e7984 */ /* 0x000fe80000000800 */
[----:B------:R-:W3:Y:S01]  /*0530*/  LDS R13, [R5+-0x1c] ;  /* 0xffffe400050d7984 */ /* 0x000ee20000000800 */
[----:B0-----:R-:W-:-:S04]  /*0540*/  IADD3 R7, PT, PT, R7, R8, R15 ;  /* 0x0000000807077210 */ /* 0x001fc80007ffe00f */
[----:B-1----:R-:W-:-:S04]  /*0550*/  IADD3 R7, PT, PT, R9, R10, R7 ;  /* 0x0000000a09077210 */ /* 0x002fc80007ffe007 */
[----:B--2---:R-:W-:-:S04]  /*0560*/  IADD3 R7, PT, PT, R11, R12, R7 ;  /* 0x0000000c0b077210 */ /* 0x004fc80007ffe007 */
[----:B---3--:R-:W-:-:S07]  /*0570*/  IADD3 R15, PT, PT, R13, R14, R7 ;  /* 0x0000000e0d0f7210 */ /* 0x008fce0007ffe007 */
.L_x_8:
[----:B------:R-:W-:Y:S05]  /*0580*/  BSYNC.RECONVERGENT B1 ;  /* 0x0000000000017941 */ /* 0x000fea0003800200 */
.L_x_7:
[----:B------:R-:W-:Y:S05]  /*0590*/  @!P1 BRA `(.L_x_6) ;  /* 0x0000000000509947 */ /* 0x000fea0003800000 */
[----:B------:R-:W-:Y:S02]  /*05a0*/  ISETP.GE.U32.AND P0, PT, R16, 0x4, PT ;  /* 0x000000041000780c */ /* 0x000fe40003f06070 */
[----:B------:R-:W-:-:S04]  /*05b0*/  LOP3.LUT R4, R4, 0x3, RZ, 0xc0, !PT ;  /* 0x0000000304047812 */ /* 0x000fc800078ec0ff */
[----:B------:R-:W-:-:S07]  /*05c0*/  ISETP.NE.AND P1, PT, R4, RZ, PT ;  /* 0x000000ff0400720c */ /* 0x000fce0003f25270 */
[C---:B------:R-:W-:Y:S01]  /*05d0*/  @P0 LEA R5, R6.reuse, UR5, 0x2 ;  /* 0x0000000506050c11 */ /* 0x040fe2000f8e10ff */
[----:B------:R-:W-:-:S04]  /*05e0*/  @P0 VIADD R6, R6, 0xfffffffc ;  /* 0xfffffffc06060836 */ /* 0x000fc80000000000 */
[----:B0-----:R-:W-:Y:S04]  /*05f0*/  @P0 LDS R8, [R5] ;  /* 0x0000000005080984 */ /* 0x001fe80000000800 */
[----:B------:R-:W0:Y:S04]  /*0600*/  @P0 LDS R7, [R5+-0x4] ;  /* 0xfffffc0005070984 */ /* 0x000e280000000800 */
[----:B------:R-:W-:Y:S04]  /*0610*/  @P0 LDS R10, [R5+-0x8] ;  /* 0xfffff800050a0984 */ /* 0x000fe80000000800 */
[----:B------:R-:W1:Y:S01]  /*0620*/  @P0 LDS R9, [R5+-0xc] ;  /* 0xfffff40005090984 */ /* 0x000e620000000800 */
[----:B0-----:R-:W-:-:S04]  /*0630*/  @P0 IADD3 R7, PT, PT, R7, R8, R15 ;  /* 0x0000000807070210 */ /* 0x001fc80007ffe00f */
[----:B-1----:R-:W-:Y:S01]  /*0640*/  @P0 IADD3 R15, PT, PT, R9, R10, R7 ;  /* 0x0000000a090f0210 */ /* 0x002fe20007ffe007 */
[----:B------:R-:W-:Y:S06]  /*0650*/  @!P1 BRA `(.L_x_6) ;  /* 0x0000000000209947 */ /* 0x000fec0003800000 */
[----:B------:R-:W-:Y:S01]  /*0660*/  LEA R5, R6, UR5, 0x2 ;  /* 0x0000000506057c11 */ /* 0x000fe2000f8e10ff */
[----:B------:R-:W-:-:S07]  /*0670*/  IMAD.MOV R4, RZ, RZ, -R4 ;  /* 0x000000ffff047224 */ /* 0x000fce00078e0a04 */
.L_x_9:
[----:B------:R0:W1:Y:S01]  /*0680*/  LDS R6, [R5] ;  /* 0x0000000005067984 */ /* 0x0000620000000800 */
[----:B------:R-:W-:-:S05]  /*0690*/  VIADD R4, R4, 0x1 ;  /* 0x0000000104047836 */ /* 0x000fca0000000000 */
[----:B------:R-:W-:Y:S01]  /*06a0*/  ISETP.NE.AND P0, PT, R4, RZ, PT ;  /* 0x000000ff0400720c */ /* 0x000fe20003f05270 */
[----:B0-----:R-:W-:Y:S02]  /*06b0*/  VIADD R5, R5, 0xfffffffc ;  /* 0xfffffffc05057836 */ /* 0x001fe40000000000 */
[----:B-1----:R-:W-:-:S10]  /*06c0*/  IMAD.IADD R15, R6, 0x1, R15 ;  /* 0x00000001060f7824 */ /* 0x002fd400078e020f */
[----:B------:R-:W-:Y:S05]  /*06d0*/  @P0 BRA `(.L_x_9) ;  /* 0xfffffffc00e80947 */ /* 0x000fea000383ffff */
.L_x_6:
[----:B------:R-:W-:Y:S05]  /*06e0*/  BSYNC.RECONVERGENT B0 ;  /* 0x0000000000007941 */ /* 0x000fea0003800200 */
.L_x_5:
[----:B------:R-:W-:Y:S01]  /*06f0*/  ULEA UR4, UR6, UR4, 0x18 ;  /* 0x0000000406047291 */ /* 0x000fe2000f8ec0ff */
[----:B------:R-:W-:Y:S01]  /*0700*/  LOP3.LUT P0, RZ, R3, R2, RZ, 0xfc, !PT ;  /* 0x0000000203ff7212 */ /* 0x000fe2000780fcff */
[----:B------:R-:W-:Y:S04]  /*0710*/  BSSY.RECONVERGENT B0, `(.L_x_10) ;  /* 0x0000346000007945 */ /* 0x000fe80003800200 */
[----:B0-----:R-:W-:-:S05]  /*0720*/  LEA R8, R0, UR4, 0x2 ;  /* 0x0000000400087c11 */ /* 0x001fca000f8e10ff */
[----:B------:R0:W-:Y:S01]  /*0730*/  STS [R8], R15 ;  /* 0x0000000f08007388 */ /* 0x0001e20000000800 */
[----:B------:R-:W-:Y:S06]  /*0740*/  BAR.SYNC.DEFER_BLOCKING 0x0 ;  /* 0x0000000000007b1d */ /* 0x000fec0000010000 */
[----:B------:R-:W-:Y:S05]  /*0750*/  @P0 BRA `(.L_x_11) ;  /* 0x0000003400040947 */ /* 0x000fea0003800000 */
[----:B------:R-:W1:Y:S01]  /*0760*/  LDS.128 R4, [UR4] ;  /* 0x00000004ff047984 */ /* 0x000e620008000c00 */
[----:B------:R-:W-:Y:S01]  /*0770*/  IMAD.MOV.U32 R2, RZ, RZ, RZ ;  /* 0x000000ffff027224 */ /* 0x000fe200078e00ff */
[----:B-1----:R-:W-:-:S13]  /*0780*/  ISETP.NE.AND P0, PT, R4, RZ, PT ;  /* 0x000000ff0400720c */ /* 0x002fda0003f05270 */
[----:B------:R-:W-:Y:S05]  /*0790*/  @P0 BRA `(.L_x_12) ;  /* 0x0000003000f00947 */ /* 0x000fea0003800000 */
[----:B------:R-:W-:Y:S01]  /*07a0*/  ISETP.NE.AND P0, PT, R5, RZ, PT ;  /* 0x000000ff0500720c */ /* 0x000fe20003f05270 */
[----:B------:R-:W-:-:S12]  /*07b0*/  IMAD.MOV.U32 R2, RZ, RZ, 0x1 ;  /* 0x00000001ff027424 */ /* 0x000fd800078e00ff */
[----:B------:R-:W-:Y:S05]  /*07c0*/  @P0 BRA `(.L_x_12) ;  /* 0x0000003000e40947 */ /* 0x000fea0003800000 */
[----:B------:R-:W-:Y:S01]  /*07d0*/  ISETP.NE.AND P0, PT, R6, RZ, PT ;  /* 0x000000ff0600720c */ /* 0x000fe20003f05270 */
[----:B------:R-:W-:-:S12]  /*07e0*/  IMAD.MOV.U32 R2, RZ, RZ, 0x2 ;  /* 0x00000002ff027424 */ /* 0x000fd800078e00ff */
[----:B------:R-:W-:Y:S05]  /*07f0*/  @P0 BRA `(.L_x_12) ;  /* 0x0000003000d80947 */ /* 0x000fea0003800000 */
[----:B------:R-:W-:Y:S01]  /*0800*/  ISETP.NE.AND P0, PT, R7, RZ, PT ;  /* 0x000000ff0700720c */ /* 0x000fe20003f05270 */
[----:B------:R-:W-:-:S12]  /*0810*/  IMAD.MOV.U32 R2, RZ, RZ, 0x3 ;  /* 0x00000003ff027424 */ /* 0x000fd800078e00ff */
[----:B------:R-:W-:Y:S05]  /*0820*/  @P0 BRA `(.L_x_12) ;  /* 0x0000003000cc0947 */ /* 0x000fea0003800000 */
[----:B------:R-:W1:Y:S01]  /*0830*/  LDS.128 R4, [UR4+0x10] ;  /* 0x00001004ff047984 */ /* 0x000e620008000c00 */
[----:B------:R-:W-:Y:S01]  /*0840*/  IMAD.MOV.U32 R2, RZ, RZ, 0x4 ;  /* 0x00000004ff027424 */ /* 0x000fe200078e00ff */
        /* <DEDUP_REMOVED lines=816> */
[----:B------:R-:W-:-:S07]  /*3b50*/  @!P0 IMAD.MOV.U32 R2, RZ, RZ, 0x100 ;  /* 0x00000100ff028424 */ /* 0x000fce00078e00ff */
.L_x_12:
[----:B------:R1:W-:Y:S02]  /*3b60*/  STS [UR4+0x800], R2 ;  /* 0x00080002ff007988 */ /* 0x0003e40008000804 */
.L_x_11:
[----:B------:R-:W-:Y:S05]  /*3b70*/  BSYNC.RECONVERGENT B0 ;  /* 0x0000000000007941 */ /* 0x000fea0003800200 */
.L_x_10:
[----:B------:R-:W-:Y:S01]  /*3b80*/  BAR.SYNC.DEFER_BLOCKING 0x0 ;  /* 0x0000000000007b1d */ /* 0x000fe20000010000 */
[----:B-1----:R-:W-:-:S05]  /*3b90*/  IMAD.MOV.U32 R2, RZ, RZ, RZ ;  /* 0x000000ffff027224 */ /* 0x002fca00078e00ff */
[----:B------:R-:W-:Y:S01]  /*3ba0*/  BSSY.RECONVERGENT B0, `(.L_x_13) ;  /* 0x0000021000007945 */ /* 0x000fe20003800200 */
[----:B------:R-:W1:Y:S02]  /*3bb0*/  LDS R3, [UR4+0x800] ;  /* 0x00080004ff037984 */ /* 0x000e640008000800 */
[----:B-1----:R-:W-:-:S13]  /*3bc0*/  ISETP.GT.AND P0, PT, R0, R3, PT ;  /* 0x000000030000720c */ /* 0x002fda0003f04270 */
[----:B------:R-:W-:Y:S05]  /*3bd0*/  @!P0 BRA `(.L_x_14) ;  /* 0x0000000000748947 */ /* 0x000fea0003800000 */
[----:B------:R-:W-:Y:S01]  /*3be0*/  LEA R9, R3, UR4, 0x2 ;  /* 0x0000000403097c11 */ /* 0x000fe2000f8e10ff */
[----:B------:R-:W1:Y:S01]  /*3bf0*/  LDCU UR5, c[0x0][0x388] ;  /* 0x00007100ff0577ac */ /* 0x000e620008000800 */
[----:B0-----:R-:W-:Y:S01]  /*3c00*/  LDS R8, [R8] ;  /* 0x0000000008087984 */ /* 0x001fe20000000800 */
[----:B------:R-:W-:Y:S03]  /*3c10*/  BSSY.RECONVERGENT B1, `(.L_x_15) ;  /* 0x0000018000017945 */ /* 0x000fe60003800200 */
[----:B------:R-:W0:Y:S02]  /*3c20*/  LDS R9, [R9] ;  /* 0x0000000009097984 */ /* 0x000e240000000800 */
[----:B0-----:R-:W-:Y:S01]  /*3c30*/  I2FP.F32.U32 R2, R9 ;  /* 0x0000000900027245 */ /* 0x001fe20000201000 */
[----:B------:R-:W-:-:S04]  /*3c40*/  IMAD.IADD R12, R8, 0x1, -R9 ;  /* 0x00000001080c7824 */ /* 0x000fc800078e0a09 */
[----:B-1----:R-:W-:Y:S01]  /*3c50*/  FADD R4, -R2, UR5 ;  /* 0x0000000502047e21 */ /* 0x002fe20008000100 */
[----:B------:R-:W-:-:S05]  /*3c60*/  IMAD.MOV.U32 R2, RZ, RZ, 0x1 ;  /* 0x00000001ff027424 */ /* 0x000fca00078e00ff */
[----:B------:R-:W0:Y:S08]  /*3c70*/  F2F.F64.F32 R4, R4 ;  /* 0x0000000400047310 */ /* 0x000e300000201800 */
[----:B0-----:R-:W0:Y:S02]  /*3c80*/  MUFU.RCP64H R3, R5 ;  /* 0x0000000500037308 */ /* 0x001e240000001800 */
[----:B0-----:R-:W-:-:S08]  /*3c90*/  DFMA R6, -R4, R2, 1 ;  /* 0x3ff000000406742b */ /* 0x001fd00000000102 */
[----:B------:R-:W-:Y:S02]  /*3ca0*/  DFMA R10, R6, R6, R6 ;  /* 0x00000006060a722b */ /* 0x000fe40000000006 */
[----:B------:R-:W0:Y:S06]  /*3cb0*/  I2F.F64.U32 R6, R12 ;  /* 0x0000000c00067312 */ /* 0x000e2c0000201800 */
[----:B------:R-:W-:-:S08]  /*3cc0*/  DFMA R10, R2, R10, R2 ;  /* 0x0000000a020a722b */ /* 0x000fd00000000002 */
[----:B------:R-:W-:Y:S02]  /*3cd0*/  DFMA R2, -R4, R10, 1 ;  /* 0x3ff000000402742b */ /* 0x000fe4000000010a */
[----:B0-----:R-:W-:-:S06]  /*3ce0*/  DMUL R6, R6, 255 ;  /* 0x406fe00006067828 */ /* 0x001fcc0000000000 */
[----:B------:R-:W-:-:S04]  /*3cf0*/  DFMA R2, R10, R2, R10 ;  /* 0x000000020a02722b */ /* 0x000fc8000000000a */
[----:B------:R-:W-:-:S04]  /*3d00*/  FSETP.GEU.AND P1, PT, |R7|, 6.5827683646048100446e-37, PT ;  /* 0x036000000700780b */ /* 0x000fc80003f2e200 */
[----:B------:R-:W-:-:S08]  /*3d10*/  DMUL R8, R6, R2 ;  /* 0x0000000206087228 */ /* 0x000fd00000000000 */
[----:B------:R-:W-:-:S08]  /*3d20*/  DFMA R10, -R4, R8, R6 ;  /* 0x00000008040a722b */ /* 0x000fd00000000106 */
[----:B------:R-:W-:-:S10]  /*3d30*/  DFMA R2, R2, R10, R8 ;  /* 0x0000000a0202722b */ /* 0x000fd40000000008 */
[----:B------:R-:W-:-:S05]  /*3d40*/  FFMA R8, RZ, R5, R3 ;  /* 0x00000005ff087223 */ /* 0x000fca0000000003 */
[----:B------:R-:W-:-:S13]  /*3d50*/  FSETP.GT.AND P0, PT, |R8|, 1.469367938527859385e-39, PT ;  /* 0x001000000800780b */ /* 0x000fda0003f04200 */
[----:B------:R-:W-:Y:S05]  /*3d60*/  @P0 BRA P1, `(.L_x_16) ;  /* 0x0000000000080947 */ /* 0x000fea0000800000 */
[----:B------:R-:W-:-:S07]  /*3d70*/  MOV R8, 0x3d90 ;  /* 0x00003d9000087802 */ /* 0x000fce0000000f00 */
[----:B------:R-:W-:Y:S05]  /*3d80*/  CALL.REL.NOINC `($__internal_0_$__cuda_sm20_div_rn_f64_full) ;  /* 0x0000000000307944 */ /* 0x000fea0003c00000 */
.L_x_16:
[----:B------:R-:W-:Y:S05]  /*3d90*/  BSYNC.RECONVERGENT B1 ;  /* 0x0000000000017941 */ /* 0x000fea0003800200 */
.L_x_15:
[----:B------:R1:W2:Y:S02]  /*3da0*/  F2F.F32.F64 R2, R2 ;  /* 0x0000000200027310 */ /* 0x0002a40000301000 */
.L_x_14:
[----:B------:R-:W-:Y:S05]  /*3db0*/  BSYNC.RECONVERGENT B0 ;  /* 0x0000000000007941 */ /* 0x000fea0003800200 */
.L_x_13:
[----:B-1----:R-:W-:Y:S01]  /*3dc0*/  IMAD.MOV.U32 R3, RZ, RZ, 0x3f000000 ;  /* 0x3f000000ff037424 */ /* 0x002fe200078e00ff */
[----:B------:R-:W1:Y:S04]  /*3dd0*/  LDCU.64 UR6, c[0x0][0x390] ;  /* 0x00007200ff0677ac */ /* 0x000e680008000a00 */
[----:B--2---:R-:W-:-:S05]  /*3de0*/  LOP3.LUT R3, R3, 0x80000000, R2, 0xb8, !PT ;  /* 0x8000000003037812 */ /* 0x004fca00078eb802 */
[----:B------:R-:W-:-:S04]  /*3df0*/  FADD.RZ R4, R3, R2 ;  /* 0x0000000203047221 */ /* 0x000fc8000000c000 */
[----:B------:R-:W2:Y:S01]  /*3e00*/  F2I.U32.TRUNC.NTZ R5, R4 ;  /* 0x0000000400057305 */ /* 0x000ea2000020f000 */
[----:B-1----:R-:W-:-:S04]  /*3e10*/  IADD3 R2, P0, PT, R0, UR6, RZ ;  /* 0x0000000600027c10 */ /* 0x002fc8000ff1e0ff */
[----:B------:R-:W-:-:S05]  /*3e20*/  LEA.HI.X.SX32 R3, R0, UR7, 0x1, P0 ;  /* 0x0000000700037c11 */ /* 0x000fca00080f0eff */
[----:B--2---:R-:W-:Y:S01]  /*3e30*/  STG.E.U8 desc[UR8][R2.64], R5 ;  /* 0x0000000502007986 */ /* 0x004fe2000c101108 */
[----:B------:R-:W-:Y:S05]  /*3e40*/  EXIT ;  /* 0x000000000000794d */ /* 0x000fea0003800000 */
        .weak           $__internal_0_$__cuda_sm20_div_rn_f64_full
        .type           $__internal_0_$__cuda_sm20_div_rn_f64_full,@function
        .size           $__internal_0_$__cuda_sm20_div_rn_f64_full,(.L_x_26 - $__internal_0_$__cuda_sm20_div_rn_f64_full)
$__internal_0_$__cuda_sm20_div_rn_f64_full:
[C---:B------:R-:W-:Y:S01]  /*3e50*/  FSETP.GEU.AND P0, PT, |R5|.reuse, 1.469367938527859385e-39, PT ;  /* 0x001000000500780b */ /* 0x040fe20003f0e200 */
[----:B------:R-:W-:Y:S01]  /*3e60*/  IMAD.MOV.U32 R10, RZ, RZ, 0x1 ;  /* 0x00000001ff0a7424 */ /* 0x000fe200078e00ff */
[----:B------:R-:W-:Y:S01]  /*3e70*/  LOP3.LUT R2, R5, 0x800fffff, RZ, 0xc0, !PT ;  /* 0x800fffff05027812 */ /* 0x000fe200078ec0ff */
[----:B------:R-:W-:Y:S01]  /*3e80*/  IMAD.MOV.U32 R9, RZ, RZ, 0x1ca00000 ;  /* 0x1ca00000ff097424 */ /* 0x000fe200078e00ff */
[C---:B------:R-:W-:Y:S01]  /*3e90*/  FSETP.GEU.AND P2, PT, |R7|.reuse, 1.469367938527859385e-39, PT ;  /* 0x001000000700780b */ /* 0x040fe20003f4e200 */
[----:B------:R-:W-:Y:S01]  /*3ea0*/  BSSY.RECONVERGENT B2, `(.L_x_17) ;  /* 0x0000053000027945 */ /* 0x000fe20003800200 */
[----:B------:R-:W-:Y:S01]  /*3eb0*/  LOP3.LUT R3, R2, 0x3ff00000, RZ, 0xfc, !PT ;  /* 0x3ff0000002037812 */ /* 0x000fe200078efcff */
[----:B------:R-:W-:Y:S01]  /*3ec0*/  IMAD.MOV.U32 R2, RZ, RZ, R4 ;  /* 0x000000ffff027224 */ /* 0x000fe200078e0004 */
[----:B------:R-:W-:Y:S02]  /*3ed0*/  LOP3.LUT R12, R7, 0x7ff00000, RZ, 0xc0, !PT ;  /* 0x7ff00000070c7812 */ /* 0x000fe400078ec0ff */
[----:B------:R-:W-:-:S03]  /*3ee0*/  LOP3.LUT R13, R5, 0x7ff00000, RZ, 0xc0, !PT ;  /* 0x7ff00000050d7812 */ /* 0x000fc600078ec0ff */
[----:B------:R-:W-:Y:S01]  /*3ef0*/  @!P0 DMUL R2, R4, 8.98846567431157953865e+307 ;  /* 0x7fe0000004028828 */ /* 0x000fe20000000000 */
[C---:B------:R-:W-:Y:S01]  /*3f00*/  ISETP.GE.U32.AND P1, PT, R12.reuse, R13, PT ;  /* 0x0000000d0c00720c */ /* 0x040fe20003f26070 */
[----:B------:R-:W-:Y:S02]  /*3f10*/  IMAD.MOV.U32 R21, RZ, RZ, R12 ;  /* 0x000000ffff157224 */ /* 0x000fe400078e000c */
[----:B------:R-:W-:Y:S01]  /*3f20*/  @!P2 LOP3.LUT R17, R5, 0x7ff00000, RZ, 0xc0, !PT ;  /* 0x7ff000000511a812 */ /* 0x000fe200078ec0ff */
[----:B------:R-:W-:Y:S01]  /*3f30*/  @!P2 IMAD.MOV.U32 R16, RZ, RZ, RZ ;  /* 0x000000ffff10a224 */ /* 0x000fe200078e00ff */
[----:B------:R-:W0:Y:S01]  /*3f40*/  MUFU.RCP64H R11, R3 ;  /* 0x00000003000b7308 */ /* 0x000e220000001800 */
[----:B------:R-:W-:Y:S01]  /*3f50*/  IMAD.MOV.U32 R20, RZ, RZ, R13 ;  /* 0x000000ffff147224 */ /* 0x000fe200078e000d */
[----:B------:R-:W-:Y:S02]  /*3f60*/  @!P2 ISETP.GE.U32.AND P3, PT, R12, R17, PT ;  /* 0x000000110c00a20c */ /* 0x000fe40003f66070 */
[----:B------:R-:W-:-:S02]  /*3f70*/  SEL R17, R9, 0x63400000, !P1 ;  /* 0x6340000009117807 */ /* 0x000fc40004800000 */
[----:B------:R-:W-:Y:S02]  /*3f80*/  @!P2 SEL R19, R9, 0x63400000, !P3 ;  /* 0x634000000913a807 */ /* 0x000fe40005800000 */
[----:B------:R-:W-:Y:S02]  /*3f90*/  @!P0 LOP3.LUT R20, R3, 0x7ff00000, RZ, 0xc0, !PT ;  /* 0x7ff0000003148812 */ /* 0x000fe400078ec0ff */
[----:B------:R-:W-:-:S03]  /*3fa0*/  @!P2 LOP3.LUT R19, R19, 0x80000000, R7, 0xf8, !PT ;  /* 0x800000001313a812 */ /* 0x000fc600078ef807 */
[----:B------:R-:W-:Y:S01]  /*3fb0*/  VIADD R22, R20, 0xffffffff ;  /* 0xffffffff14167836 */ /* 0x000fe20000000000 */
[----:B0-----:R-:W-:-:S08]  /*3fc0*/  DFMA R14, R10, -R2, 1 ;  /* 0x3ff000000a0e742b */ /* 0x001fd00000000802 */
[----:B------:R-:W-:-:S08]  /*3fd0*/  DFMA R14, R14, R14, R14 ;  /* 0x0000000e0e0e722b */ /* 0x000fd0000000000e */
[----:B------:R-:W-:Y:S01]  /*3fe0*/  DFMA R14, R10, R14, R10 ;  /* 0x0000000e0a0e722b */ /* 0x000fe2000000000a */
[----:B------:R-:W-:Y:S01]  /*3ff0*/  LOP3.LUT R11, R17, 0x800fffff, R7, 0xf8, !PT ;  /* 0x800fffff110b7812 */ /* 0x000fe200078ef807 */
[----:B------:R-:W-:Y:S01]  /*4000*/  IMAD.MOV.U32 R10, RZ, RZ, R6 ;  /* 0x000000ffff0a7224 */ /* 0x000fe200078e0006 */
[----:B------:R-:W-:-:S05]  /*4010*/  @!P2 LOP3.LUT R17, R19, 0x100000, RZ, 0xfc, !PT ;  /* 0x001000001311a812 */ /* 0x000fca00078efcff */
[----:B------:R-:W-:Y:S02]  /*4020*/  DFMA R18, R14, -R2, 1 ;  /* 0x3ff000000e12742b */ /* 0x000fe40000000802 */
[----:B------:R-:W-:-:S06]  /*4030*/  @!P2 DFMA R10, R10, 2, -R16 ;  /* 0x400000000a0aa82b */ /* 0x000fcc0000000810 */
[----:B------:R-:W-:-:S04]  /*4040*/  DFMA R14, R14, R18, R14 ;  /* 0x000000120e0e722b */ /* 0x000fc8000000000e */
[----:B------:R-:W-:-:S04]  /*4050*/  @!P2 LOP3.LUT R21, R11, 0x7ff00000, RZ, 0xc0, !PT ;  /* 0x7ff000000b15a812 */ /* 0x000fc800078ec0ff */
[----:B------:R-:W-:Y:S01]  /*4060*/  DMUL R16, R14, R10 ;  /* 0x0000000a0e107228 */ /* 0x000fe20000000000 */
[----:B------:R-:W-:-:S05]  /*4070*/  VIADD R13, R21, 0xffffffff ;  /* 0xffffffff150d7836 */ /* 0x000fca0000000000 */
[----:B------:R-:W-:Y:S02]  /*4080*/  ISETP.GT.U32.AND P0, PT, R13, 0x7feffffe, PT ;  /* 0x7feffffe0d00780c */ /* 0x000fe40003f04070 */
[----:B------:R-:W-:Y:S02]  /*4090*/  DFMA R18, R16, -R2, R10 ;  /* 0x800000021012722b */ /* 0x000fe4000000000a */
[----:B------:R-:W-:-:S06]  /*40a0*/  ISETP.GT.U32.OR P0, PT, R22, 0x7feffffe, P0 ;  /* 0x7feffffe1600780c */ /* 0x000fcc0000704470 */
[----:B------:R-:W-:-:S07]  /*40b0*/  DFMA R14, R14, R18, R16 ;  /* 0x000000120e0e722b */ /* 0x000fce0000000010 */
[----:B------:R-:W-:Y:S05]  /*40c0*/  @P0 BRA `(.L_x_18) ;  /* 0x00000000006c0947 */ /* 0x000fea0003800000 */
[----:B------:R-:W-:-:S04]  /*40d0*/  LOP3.LUT R7, R5, 0x7ff00000, RZ, 0xc0, !PT ;  /* 0x7ff0000005077812 */ /* 0x000fc800078ec0ff */
[CC--:B------:R-:W-:Y:S02]  /*40e0*/  VIADDMNMX R6, R12.reuse, -R7.reuse, 0xb9600000, !PT ;  /* 0xb96000000c067446 */ /* 0x0c0fe40007800907 */
[----:B------:R-:W-:Y:S02]  /*40f0*/  ISETP.GE.U32.AND P0, PT, R12, R7, PT ;  /* 0x000000070c00720c */ /* 0x000fe40003f06070 */
[----:B------:R-:W-:Y:S02]  /*4100*/  VIMNMX R6, PT, PT, R6, 0x46a00000, PT ;  /* 0x46a0000006067848 */ /* 0x000fe40003fe0100 */
[----:B------:R-:W-:-:S05]  /*4110*/  SEL R9, R9, 0x63400000, !P0 ;  /* 0x6340000009097807 */ /* 0x000fca0004000000 */
[----:B------:R-:W-:Y:S02]  /*4120*/  IMAD.IADD R9, R6, 0x1, -R9 ;  /* 0x0000000106097824 */ /* 0x000fe400078e0a09 */
[----:B------:R-:W-:Y:S02]  /*4130*/  IMAD.MOV.U32 R6, RZ, RZ, RZ ;  /* 0x000000ffff067224 */ /* 0x000fe400078e00ff */
[----:B------:R-:W-:-:S06]  /*4140*/  VIADD R7, R9, 0x7fe00000 ;  /* 0x7fe0000009077836 */ /* 0x000fcc0000000000 */
[----:B------:R-:W-:-:S10]  /*4150*/  DMUL R12, R14, R6 ;  /* 0x000000060e0c7228 */ /* 0x000fd40000000000 */
[----:B------:R-:W-:-:S13]  /*4160*/  FSETP.GTU.AND P0, PT, |R13|, 1.469367938527859385e-39, PT ;  /* 0x001000000d00780b */ /* 0x000fda0003f0c200 */
[----:B------:R-:W-:Y:S05]  /*4170*/  @P0 BRA `(.L_x_19) ;  /* 0x0000000000940947 */ /* 0x000fea0003800000 */
[----:B------:R-:W-:Y:S01]  /*4180*/  DFMA R2, R14, -R2, R10 ;  /* 0x800000020e02722b */ /* 0x000fe2000000000a */
[----:B------:R-:W-:-:S09]  /*4190*/  IMAD.MOV.U32 R6, RZ, RZ, RZ ;  /* 0x000000ffff067224 */ /* 0x000fd200078e00ff */
[C---:B------:R-:W-:Y:S02]  /*41a0*/  FSETP.NEU.AND P0, PT, R3.reuse, RZ, PT ;  /* 0x000000ff0300720b */ /* 0x040fe40003f0d000 */
[----:B------:R-:W-:-:S04]  /*41b0*/  LOP3.LUT R5, R3, 0x80000000, R5, 0x48, !PT ;  /* 0x8000000003057812 */ /* 0x000fc800078e4805 */
[----:B------:R-:W-:-:S07]  /*41c0*/  LOP3.LUT R7, R5, R7, RZ, 0xfc, !PT ;  /* 0x0000000705077212 */ /* 0x000fce00078efcff */
[----:B------:R-:W-:Y:S05]  /*41d0*/  @!P0 BRA `(.L_x_19) ;  /* 0x00000000007c8947 */ /* 0x000fea0003800000 */
[----:B------:R-:W-:Y:S01]  /*41e0*/  IMAD.MOV R3, RZ, RZ, -R9 ;  /* 0x000000ffff037224 */ /* 0x000fe200078e0a09 */
[----:B------:R-:W-:Y:S01]  /*41f0*/  DMUL.RP R6, R14, R6 ;  /* 0x000000060e067228 */ /* 0x000fe20000008000 */
[----:B------:R-:W-:Y:S01]  /*4200*/  IMAD.MOV.U32 R2, RZ, RZ, RZ ;  /* 0x000000ffff027224 */ /* 0x000fe200078e00ff */
[----:B------:R-:W-:-:S05]  /*4210*/  IADD3 R9, PT, PT, -R9, -0x43300000, RZ ;  /* 0xbcd0000009097810 */ /* 0x000fca0007ffe1ff */
[----:B------:R-:W-:-:S03]  /*4220*/  DFMA R2, R12, -R2, R14 ;  /* 0x800000020c02722b */ /* 0x000fc6000000000e */
[----:B------:R-:W-:-:S07]  /*4230*/  LOP3.LUT R5, R7, R5, RZ, 0x3c, !PT ;  /* 0x0000000507057212 */ /* 0x000fce00078e3cff */
[----:B------:R-:W-:-:S04]  /*4240*/  FSETP.NEU.AND P0, PT, |R3|, R9, PT ;  /* 0x000000090300720b */ /* 0x000fc80003f0d200 */
[----:B------:R-:W-:Y:S02]  /*4250*/  FSEL R12, R6, R12, !P0 ;  /* 0x0000000c060c7208 */ /* 0x000fe40004000000 */
[----:B------:R-:W-:Y:S01]  /*4260*/  FSEL R13, R5, R13, !P0 ;  /* 0x0000000d050d7208 */ /* 0x000fe20004000000 */
[----:B------:R-:W-:Y:S06]  /*4270*/  BRA `(.L_x_19) ;  /* 0x0000000000547947 */ /* 0x000fec0003800000 */
.L_x_18:
[----:B------:R-:W-:-:S14]  /*4280*/  DSETP.NAN.AND P0, PT, R6, R6, PT ;  /* 0x000000060600722a */ /* 0x000fdc0003f08000 */
[----:B------:R-:W-:Y:S05]  /*4290*/  @P0 BRA `(.L_x_20) ;  /* 0x0000000000440947 */ /* 0x000fea0003800000 */
[----:B------:R-:W-:-:S14]  /*42a0*/  DSETP.NAN.AND P0, PT, R4, R4, PT ;  /* 0x000000040400722a */ /* 0x000fdc0003f08000 */
[----:B------:R-:W-:Y:S05]  /*42b0*/  @P0 BRA `(.L_x_21) ;  /* 0x0000000000300947 */ /* 0x000fea0003800000 */
[----:B------:R-:W-:Y:S01]  /*42c0*/  ISETP.NE.AND P0, PT, R21, R20, PT ;  /* 0x000000141500720c */ /* 0x000fe20003f05270 */
[----:B------:R-:W-:Y:S02]  /*42d0*/  IMAD.MOV.U32 R12, RZ, RZ, 0x0 ;  /* 0x00000000ff0c7424 */ /* 0x000fe400078e00ff */
[----:B------:R-:W-:-:S10]  /*42e0*/  IMAD.MOV.U32 R13, RZ, RZ, -0x80000 ;  /* 0xfff80000ff0d7424 */ /* 0x000fd400078e00ff */
[----:B------:R-:W-:Y:S05]  /*42f0*/  @!P0 BRA `(.L_x_19) ;  /* 0x0000000000348947 */ /* 0x000fea0003800000 */
[----:B------:R-:W-:Y:S02]  /*4300*/  ISETP.NE.AND P0, PT, R21, 0x7ff00000, PT ;  /* 0x7ff000001500780c */ /* 0x000fe40003f05270 */
[----:B------:R-:W-:Y:S02]  /*4310*/  LOP3.LUT R13, R7, 0x80000000, R5, 0x48, !PT ;  /* 0x80000000070d7812 */ /* 0x000fe400078e4805 */
[----:B------:R-:W-:-:S13]  /*4320*/  ISETP.EQ.OR P0, PT, R20, RZ, !P0 ;  /* 0x000000ff1400720c */ /* 0x000fda0004702670 */
[----:B------:R-:W-:Y:S01]  /*4330*/  @P0 LOP3.LUT R2, R13, 0x7ff00000, RZ, 0xfc, !PT ;  /* 0x7ff000000d020812 */ /* 0x000fe200078efcff */
[----:B------:R-:W-:Y:S02]  /*4340*/  @!P0 IMAD.MOV.U32 R12, RZ, RZ, RZ ;  /* 0x000000ffff0c8224 */ /* 0x000fe400078e00ff */
[----:B------:R-:W-:Y:S02]  /*4350*/  @P0 IMAD.MOV.U32 R12, RZ, RZ, RZ ;  /* 0x000000ffff0c0224 */ /* 0x000fe400078e00ff */
[----:B------:R-:W-:Y:S01]  /*4360*/  @P0 IMAD.MOV.U32 R13, RZ, RZ, R2 ;  /* 0x000000ffff0d0224 */ /* 0x000fe200078e0002 */
[----:B------:R-:W-:Y:S06]  /*4370*/  BRA `(.L_x_19) ;  /* 0x0000000000147947 */ /* 0x000fec0003800000 */
.L_x_21:
[----:B------:R-:W-:Y:S01]  /*4380*/  LOP3.LUT R13, R5, 0x80000, RZ, 0xfc, !PT ;  /* 0x00080000050d7812 */ /* 0x000fe200078efcff */
[----:B------:R-:W-:Y:S01]  /*4390*/  IMAD.MOV.U32 R12, RZ, RZ, R4 ;  /* 0x000000ffff0c7224 */ /* 0x000fe200078e0004 */
[----:B------:R-:W-:Y:S06]  /*43a0*/  BRA `(.L_x_19) ;  /* 0x0000000000087947 */ /* 0x000fec0003800000 */
.L_x_20:
[----:B------:R-:W-:Y:S01]  /*43b0*/  LOP3.LUT R13, R7, 0x80000, RZ, 0xfc, !PT ;  /* 0x00080000070d7812 */ /* 0x000fe200078efcff */
[----:B------:R-:W-:-:S07]  /*43c0*/  IMAD.MOV.U32 R12, RZ, RZ, R6 ;  /* 0x000000ffff0c7224 */ /* 0x000fce00078e0006 */
.L_x_19:
[----:B------:R-:W-:Y:S05]  /*43d0*/  BSYNC.RECONVERGENT B2 ;  /* 0x0000000000027941 */ /* 0x000fea0003800200 */
.L_x_17:
[----:B------:R-:W-:Y:S02]  /*43e0*/  IMAD.MOV.U32 R9, RZ, RZ, 0x0 ;  /* 0x00000000ff097424 */ /* 0x000fe400078e00ff */
[----:B------:R-:W-:Y:S02]  /*43f0*/  IMAD.MOV.U32 R2, RZ, RZ, R12 ;  /* 0x000000ffff027224 */ /* 0x000fe400078e000c */
[----:B------:R-:W-:Y:S01]  /*4400*/  IMAD.MOV.U32 R3, RZ, RZ, R13 ;  /* 0x000000ffff037224 */ /* 0x000fe200078e000d */
[----:B------:R-:W-:Y:S06]  /*4410*/  RET.REL.NODEC R8 `(_Z6genLUTPjfPh) ;  /* 0xffffffb808f87950 */ /* 0x000fec0003c3ffff */
.L_x_22:
        /* <DEDUP_REMOVED lines=14> */
.L_x_26:


//--------------------- .text._Z8genHist2PhiPj    --------------------------
	.section	.text._Z8genHist2PhiPj,"ax",@progbits
	.align	128
        .global         _Z8genHist2PhiPj
        .type           _Z8genHist2PhiPj,@function
        .size           _Z8genHist2PhiPj,(.L_x_30 - _Z8genHist2PhiPj)
        .other          _Z8genHist2PhiPj,@"STO_CUDA_ENTRY STV_DEFAULT"
_Z8genHist2PhiPj:
.text._Z8genHist2PhiPj:
        /* <DEDUP_REMOVED lines=9> */
[----:B------:R-:W1:Y:S01]  /*0090*/  LDC.64 R2, c[0x0][0x390] ;  /* 0x0000e400ff027b82 */ /* 0x000e620000000a00 */
[----:B------:R-:W2:Y:S01]  /*00a0*/  LDCU.64 UR4, c[0x0][0x358] ;  /* 0x00006b00ff0477ac */ /* 0x000ea20008000a00 */
[----:B0-----:R-:W-:-:S04]  /*00b0*/  IADD3 R4, P0, PT, R0, UR6, RZ ;  /* 0x0000000600047c10 */ /* 0x001fc8000ff1e0ff */
[----:B------:R-:W-:-:S06]  /*00c0*/  LEA.HI.X.SX32 R5, R0, UR7, 0x1, P0 ;  /* 0x0000000700057c11 */ /* 0x000fcc00080f0eff */
[----:B--2---:R-:W1:Y:S01]  /*00d0*/  LDG.E.U8 R5, desc[UR4][R4.64] ;  /* 0x0000000404057981 */ /* 0x004e62000c1e1100 */
[----:B------:R-:W-:Y:S02]  /*00e0*/  HFMA2 R7, -RZ, RZ, 0, 5.9604644775390625e-08 ;  /* 0x00000001ff077431 */ /* 0x000fe400000001ff */
[----:B-1----:R-:W-:-:S05]  /*00f0*/  IMAD.WIDE.U32 R2, R5, 0x4, R2 ;  /* 0x0000000405027825 */ /* 0x002fca00078e0002 */
[----:B------:R-:W-:Y:S01]  /*0100*/  REDG.E.ADD.STRONG.GPU desc[UR4][R2.64], R7 ;  /* 0x000000070200798e */ /* 0x000fe2000c12e104 */
[----:B------:R-:W-:Y:S05]  /*0110*/  EXIT ;  /* 0x000000000000794d */ /* 0x000fea0003800000 */
.L_x_23:
        /* <DEDUP_REMOVED lines=14> */
.L_x_30:


//--------------------- .text._Z7genHistPjjjS_    --------------------------
	.section	.text._Z7genHistPjjjS_,"ax",@progbits
	.align	128
        .global         _Z7genHistPjjjS_
        .type           _Z7genHistPjjjS_,@function
        .size           _Z7genHistPjjjS_,(.L_x_31 - _Z7genHistPjjjS_)
        .other          _Z7genHistPjjjS_,@"STO_CUDA_ENTRY STV_DEFAULT"
_Z7genHistPjjjS_:
.text._Z7genHistPjjjS_:
[----:B------:R-:W-:Y:S01]  /*0000*/  LDC R1, c[0x0][0x37c] ;  /* 0x0000df00ff017b82 */ /* 0x000fe20000000800 */
[----:B------:R-:W0:Y:S07]  /*0010*/  S2R R8, SR_TID.X ;  /* 0x0000000000087919 */ /* 0x000e2e0000002100 */
[----:B------:R-:W1:Y:S01]  /*0020*/  S2UR UR5, SR_CgaCtaId ;  /* 0x00000000000579c3 */ /* 0x000e620000008800 */
[----:B------:R-:W-:Y:S01]  /*0030*/  UMOV UR4, 0x400 ;  /* 0x0000040000047882 */ /* 0x000fe20000000000 */
[----:B------:R-:W2:Y:S06]  /*0040*/  LDCU.64 UR6, c[0x0][0x358] ;  /* 0x00006b00ff0677ac */ /* 0x000eac0008000a00 */
[----:B------:R-:W3:Y:S08]  /*0050*/  S2UR UR8, SR_CTAID.X ;  /* 0x00000000000879c3 */ /* 0x000ef00000002500 */
[----:B------:R-:W3:Y:S01]  /*0060*/  LDC R5, c[0x0][0x360] ;  /* 0x0000d800ff057b82 */ /* 0x000ee20000000800 */
[----:B-1----:R-:W-:-:S07]  /*0070*/  ULEA UR4, UR5, UR4, 0x18 ;  /* 0x0000000405047291 */ /* 0x002fce000f8ec0ff */
[----:B------:R-:W1:Y:S01]  /*0080*/  LDC.64 R2, c[0x0][0x380] ;  /* 0x0000e000ff027b82 */ /* 0x000e620000000a00 */
[----:B0-----:R-:W-:-:S05]  /*0090*/  LEA R0, R8, UR4, 0x2 ;  /* 0x0000000408007c11 */ /* 0x001fca000f8e10ff */
[----:B------:R-:W-:Y:S01]  /*00a0*/  STS [R0], RZ ;  /* 0x000000ff00007388 */ /* 0x000fe20000000800 */
[----:B---3--:R-:W-:-:S04]  /*00b0*/  IMAD R5, R5, UR8, R8 ;  /* 0x0000000805057c24 */ /* 0x008fc8000f8e0208 */
[----:B-1----:R-:W-:Y:S01]  /*00c0*/  IMAD.WIDE R2, R5, 0x4, R2 ;  /* 0x0000000405027825 */ /* 0x002fe200078e0202 */
[----:B------:R-:W-:Y:S06]  /*00d0*/  BAR.SYNC.DEFER_BLOCKING 0x0 ;  /* 0x0000000000007b1d */ /* 0x000fec0000010000 */
[----:B--2---:R-:W2:Y:S02]  /*00e0*/  LDG.E R2, desc[UR6][R2.64] ;  /* 0x0000000602027981 */ /* 0x004ea4000c1e1900 */
[----:B--2---:R-:W-:Y:S01]  /*00f0*/  IMAD.SHL.U32 R4, R2, 0x4, RZ ;  /* 0x0000000402047824 */ /* 0x004fe200078e00ff */
[----:B------:R-:W-:-:S02]  /*0100*/  SHF.R.U32.HI R5, RZ, 0x6, R2 ;  /* 0x00000006ff057819 */ /* 0x000fc40000011602 */
[--C-:B------:R-:W-:Y:S02]  /*0110*/  SHF.R.U32.HI R6, RZ, 0xe, R2.reuse ;  /* 0x0000000eff067819 */ /* 0x100fe40000011602 */
[----:B------:R-:W-:Y:S02]  /*0120*/  SHF.R.U32.HI R7, RZ, 0x16, R2 ;  /* 0x00000016ff077819 */ /* 0x000fe40000011602 */
[----:B------:R-:W-:Y:S01]  /*0130*/  LOP3.LUT R4, R4, 0x3fc, RZ, 0xc0, !PT ;  /* 0x000003fc04047812 */ /* 0x000fe200078ec0ff */
[----:B------:R-:W0:Y:S01]  /*0140*/  LDC.64 R2, c[0x0][0x390] ;  /* 0x0000e400ff027b82 */ /* 0x000e220000000a00 */
[----:B------:R-:W-:Y:S02]  /*0150*/  LOP3.LUT R5, R5, 0x3fc, RZ, 0xc0, !PT ;  /* 0x000003fc05057812 */ /* 0x000fe400078ec0ff */
[----:B------:R-:W-:Y:S01]  /*0160*/  LOP3.LUT R6, R6, 0x3fc, RZ, 0xc0, !PT ;  /* 0x000003fc06067812 */ /* 0x000fe200078ec0ff */
[----:B------:R-:W-:Y:S01]  /*0170*/  ATOMS.POPC.INC.32 RZ, [R4+UR4] ;  /* 0x0000000004ff7f8c */ /* 0x000fe2000d800004 */
[----:B------:R-:W-:-:S03]  /*0180*/  LOP3.LUT R7, R7, 0x3fc, RZ, 0xc0, !PT ;  /* 0x000003fc07077812 */ /* 0x000fc600078ec0ff */
[----:B------:R-:W-:Y:S04]  /*0190*/  ATOMS.POPC.INC.32 RZ, [R5+UR4] ;  /* 0x0000000005ff7f8c */ /* 0x000fe8000d800004 */
[----:B------:R-:W-:Y:S04]  /*01a0*/  ATOMS.POPC.INC.32 RZ, [R6+UR4] ;  /* 0x0000000006ff7f8c */ /* 0x000fe8000d800004 */
[----:B------:R-:W-:Y:S01]  /*01b0*/  ATOMS.POPC.INC.32 RZ, [R7+UR4] ;  /* 0x0000000007ff7f8c */ /* 0x000fe2000d800004 */
[----:B------:R-:W-:Y:S01]  /*01c0*/  BAR.SYNC.DEFER_BLOCKING 0x0 ;  /* 0x0000000000007b1d */ /* 0x000fe20000010000 */
[----:B0-----:R-:W-:-:S05]  /*01d0*/  IMAD.WIDE.U32 R2, R8, 0x4, R2 ;  /* 0x0000000408027825 */ /* 0x001fca00078e0002 */
[----:B------:R-:W0:Y:S04]  /*01e0*/  LDS R9, [R0] ;  /* 0x0000000000097984 */ /* 0x000e280000000800 */
[----:B0-----:R-:W-:Y:S01]  /*01f0*/  REDG.E.ADD.STRONG.GPU desc[UR6][R2.64], R9 ;  /* 0x000000090200798e */ /* 0x001fe2000c12e106 */
[----:B------:R-:W-:Y:S05]  /*0200*/  EXIT ;  /* 0x000000000000794d */ /* 0x000fea0003800000 */
.L_x_24:
        /* <DEDUP_REMOVED lines=15> */
.L_x_31:


//--------------------- .text._Z6kernelPhjS_      --------------------------
	.section	.text._Z6kernelPhjS_,"ax",@progbits
	.align	128
        .global         _Z6kernelPhjS_
        .type           _Z6kernelPhjS_,@function
        .size           _Z6kernelPhjS_,(.L_x_32 - _Z6kernelPhjS_)
        .other          _Z6kernelPhjS_,@"STO_CUDA_ENTRY STV_DEFAULT"
_Z6kernelPhjS_:
.text._Z6kernelPhjS_:
[----:B------:R-:W-:Y:S01]  /*0000*/  LDC R1, c[0x0][0x37c] ;  /* 0x0000df00ff017b82 */ /* 0x000fe20000000800 */
[----:B------:R-:W0:Y:S07]  /*0010*/  S2R R5, SR_TID.X ;  /* 0x0000000000057919 */ /* 0x000e2e0000002100 */
[----:B------:R-:W0:Y:S01]  /*0020*/  LDC R0, c[0x0][0x360] ;  /* 0x0000d800ff007b82 */ /* 0x000e220000000800 */
[----:B------:R-:W1:Y:S01]  /*0030*/  LDCU UR7, c[0x0][0x388] ;  /* 0x00007100ff0777ac */ /* 0x000e620008000800 */
[----:B------:R-:W2:Y:S06]  /*0040*/  S2R R2, SR_TID.Y ;  /* 0x0000000000027919 */ /* 0x000eac0000002200 */
[----:B------:R-:W0:Y:S08]  /*0050*/  S2UR UR4, SR_CTAID.X ;  /* 0x00000000000479c3 */ /* 0x000e300000002500 */
[----:B------:R-:W2:Y:S08]  /*0060*/  S2UR UR5, SR_CTAID.Y ;  /* 0x00000000000579c3 */ /* 0x000eb00000002600 */
[----:B------:R-:W2:Y:S01]  /*0070*/  LDC R3, c[0x0][0x364] ;  /* 0x0000d900ff037b82 */ /* 0x000ea20000000800 */
[----:B------:R-:W3:Y:S01]  /*0080*/  LDCU UR6, c[0x0][0x370] ;  /* 0x00006e00ff0677ac */ /* 0x000ee20008000800 */
[----:B0-----:R-:W-:-:S02]  /*0090*/  IMAD R5, R0, UR4, R5 ;  /* 0x0000000400057c24 */ /* 0x001fc4000f8e0205 */
[----:B---3--:R-:W-:Y:S02]  /*00a0*/  IMAD R0, R0, UR6, RZ ;  /* 0x0000000600007c24 */ /* 0x008fe4000f8e02ff */
[----:B--2---:R-:W-:-:S04]  /*00b0*/  IMAD R3, R3, UR5, R2 ;  /* 0x0000000503037c24 */ /* 0x004fc8000f8e0202 */
[----:B------:R-:W-:-:S05]  /*00c0*/  IMAD R0, R3, R0, R5 ;  /* 0x0000000003007224 */ /* 0x000fca00078e0205 */
[----:B-1----:R-:W-:-:S13]  /*00d0*/  ISETP.GE.U32.AND P0, PT, R0, UR7, PT ;  /* 0x0000000700007c0c */ /* 0x002fda000bf06070 */
[----:B------:R-:W-:Y:S05]  /*00e0*/  @P0 EXIT ;  /* 0x000000000000094d */ /* 0x000fea0003800000 */
[----:B------:R-:W-:Y:S01]  /*00f0*/  HFMA2 R4, -RZ, RZ, 0, 0 ;  /* 0x00000000ff047431 */ /* 0x000fe200000001ff */
[----:B------:R-:W0:Y:S01]  /*0100*/  LDCU.64 UR6, c[0x0][0x390] ;  /* 0x00007200ff0677ac */ /* 0x000e220008000a00 */
[----:B------:R-:W1:Y:S03]  /*0110*/  LDCU.64 UR4, c[0x0][0x358] ;  /* 0x00006b00ff0477ac */ /* 0x000e660008000a00 */
[----:B------:R-:W-:-:S05]  /*0120*/  IMAD.HI R3, R5, -0x7f7f7f7f, R4 ;  /* 0x8080808105037827 */ /* 0x000fca00078e0204 */
[----:B------:R-:W-:Y:S02]  /*0130*/  SHF.R.U32.HI R4, RZ, 0x1f, R3 ;  /* 0x0000001fff047819 */ /* 0x000fe40000011603 */
[C---:B0-----:R-:W-:Y:S02]  /*0140*/  IADD3 R2, P0, PT, R0.reuse, UR6, RZ ;  /* 0x0000000600027c10 */ /* 0x041fe4000ff1e0ff */
[----:B------:R-:W-:Y:S02]  /*0150*/  LEA.HI R4, R3, R4, RZ, 0x19 ;  /* 0x0000000403047211 */ /* 0x000fe400078fc8ff */
[----:B------:R-:W-:Y:S02]  /*0160*/  LEA.HI.X.SX32 R3, R0, UR7, 0x1, P0 ;  /* 0x0000000700037c11 */ /* 0x000fe400080f0eff */
[----:B------:R-:W-:-:S05]  /*0170*/  IADD3 R5, PT, PT, R5, R4, RZ ;  /* 0x0000000405057210 */ /* 0x000fca0007ffe0ff */
[----:B-1----:R-:W-:Y:S01]  /*0180*/  STG.E.U8 desc[UR4][R2.64], R5 ;  /* 0x0000000502007986 */ /* 0x002fe2000c101104 */
[----:B------:R-:W-:Y:S05]  /*0190*/  EXIT ;  /* 0x000000000000794d */ /* 0x000fea0003800000 */
.L_x_25:
        /* <DEDUP_REMOVED lines=14> */
.L_x_32:


//--------------------- .nv.shared.reserved.0     --------------------------
	.section	.nv.shared.reserved.0,"aw",@nobits
	.weak		__nv_reservedSMEM_offset_0_alias
	.size		__nv_reservedSMEM_offset_0_alias, 0, 64
	.other		__nv_reservedSMEM_offset_0_alias,@"STO_CUDA_RESERVED_SHARED STV_DEFAULT"
__nv_reservedSMEM_offset_0_alias:
	.zero		0
	.zero		64


//--------------------- .nv.shared._Z8applyLUTPjjPhS_ --------------------------
	.section	.nv.shared._Z8applyLUTPjjPhS_,"aw",@nobits
	.sectionflags	@""
.nv.shared._Z8applyLUTPjjPhS_:
	.zero		1280


//--------------------- .nv.shared._Z6genLUTPjfPh --------------------------
	.section	.nv.shared._Z6genLUTPjfPh,"aw",@nobits
	.sectionflags	@""
	.align	4
.nv.shared._Z6genLUTPjfPh:
	.zero		3076


//--------------------- .nv.shared._Z7genHistPjjjS_ --------------------------
	.section	.nv.shared._Z7genHistPjjjS_,"aw",@nobits
	.sectionflags	@""
	.align	4
.nv.shared._Z7genHistPjjjS_:
	.zero		2048


//--------------------- .nv.constant0._Z9applyLUT2PhiS_S_ --------------------------
	.section	.nv.constant0._Z9applyLUT2PhiS_S_,"a",@progbits
	.sectionflags	@""
	.align	4
.nv.constant0._Z9applyLUT2PhiS_S_:
	.zero		928


//--------------------- .nv.constant0._Z8applyLUTPjjPhS_ --------------------------
	.section	.nv.constant0._Z8applyLUTPjjPhS_,"a",@progbits
	.sectionflags	@""
	.align	4
.nv.constant0._Z8applyLUTPjjPhS_:
	.zero		928


//--------------------- .nv.constant0._Z6genLUTPjfPh --------------------------
	.section	.nv.constant0._Z6genLUTPjfPh,"a",@progbits
	.sectionflags	@""
	.align	4
.nv.constant0._Z6genLUTPjfPh:
	.zero		920


//--------------------- .nv.constant0._Z8genHist2PhiPj --------------------------
	.section	.nv.constant0._Z8genHist2PhiPj,"a",@progbits
	.sectionflags	@""
	.align	4
.nv.constant0._Z8genHist2PhiPj:
	.zero		920


//--------------------- .nv.constant0._Z7genHistPjjjS_ --------------------------
	.section	.nv.constant0._Z7genHistPjjjS_,"a",@progbits
	.sectionflags	@""
	.align	4
.nv.constant0._Z7genHistPjjjS_:
	.zero		920


//--------------------- .nv.constant0._Z6kernelPhjS_ --------------------------
	.section	.nv.constant0._Z6kernelPhjS_,"a",@progbits
	.sectionflags	@""
	.align	4
.nv.constant0._Z6kernelPhjS_:
	.zero		920


//--------------------- SYMBOLS --------------------------

	.type		.nv.reservedSmem.offset0,@object
	.size		.nv.reservedSmem.offset0,0x4
	.type		.nv.reservedSmem.cap,@object
	.size		.nv.reservedSmem.cap,0x4
